//
// Generated by NVIDIA NVVM Compiler
//
// Compiler Build ID: CL-36424714
// Cuda compilation tools, release 13.0, V13.0.88
// Based on NVVM 20.0.0
//

.version 9.0
.target sm_100
.address_size 64

	// .globl	_Z26cudaCalculateFitnessKerneliPiS_S_S_i
.extern .func  (.param .b64 func_retval0) malloc
(
	.param .b64 malloc_param_0
)
;
.extern .func free
(
	.param .b64 free_param_0
)
;

.visible .entry _Z26cudaCalculateFitnessKerneliPiS_S_S_i(
	.param .u32 _Z26cudaCalculateFitnessKerneliPiS_S_S_i_param_0,
	.param .u64 .ptr .align 1 _Z26cudaCalculateFitnessKerneliPiS_S_S_i_param_1,
	.param .u64 .ptr .align 1 _Z26cudaCalculateFitnessKerneliPiS_S_S_i_param_2,
	.param .u64 .ptr .align 1 _Z26cudaCalculateFitnessKerneliPiS_S_S_i_param_3,
	.param .u64 .ptr .align 1 _Z26cudaCalculateFitnessKerneliPiS_S_S_i_param_4,
	.param .u32 _Z26cudaCalculateFitnessKerneliPiS_S_S_i_param_5
)
{
	.reg .pred 	%p<118>;
	.reg .b16 	%rs<40>;
	.reg .b32 	%r<299>;
	.reg .b64 	%rd<79>;

	ld.param.u32 	%r152, [_Z26cudaCalculateFitnessKerneliPiS_S_S_i_param_0];
	ld.param.u64 	%rd31, [_Z26cudaCalculateFitnessKerneliPiS_S_S_i_param_1];
	ld.param.u64 	%rd32, [_Z26cudaCalculateFitnessKerneliPiS_S_S_i_param_2];
	ld.param.u64 	%rd29, [_Z26cudaCalculateFitnessKerneliPiS_S_S_i_param_3];
	ld.param.u64 	%rd30, [_Z26cudaCalculateFitnessKerneliPiS_S_S_i_param_4];
	ld.param.u32 	%r153, [_Z26cudaCalculateFitnessKerneliPiS_S_S_i_param_5];
	cvta.to.global.u64 	%rd1, %rd31;
	cvta.to.global.u64 	%rd2, %rd32;
	mov.u32 	%r154, %ntid.x;
	mov.u32 	%r155, %ctaid.x;
	mov.u32 	%r156, %tid.x;
	mad.lo.s32 	%r1, %r154, %r155, %r156;
	setp.ge.s32 	%p1, %r1, %r153;
	@%p1 bra 	$L__BB0_200;
	cvta.to.global.u64 	%rd33, %rd30;
	mul.wide.s32 	%rd34, %r1, 4;
	add.s64 	%rd3, %rd33, %rd34;
	mov.b32 	%r157, 0;
	st.global.u32 	[%rd3], %r157;
	cvt.s64.s32 	%rd4, %r152;
	{ // callseq 0, 0
	.param .b64 param0;
	st.param.b64 	[param0], %rd4;
	.param .b64 retval0;
	call.uni (retval0), 
	malloc, 
	(
	param0
	);
	ld.param.b64 	%rd35, [retval0];
	} // callseq 0
	setp.eq.s32 	%p2, %r152, 0;
	@%p2 bra 	$L__BB0_4;
	mov.b64 	%rd76, 0;
$L__BB0_3:
	add.s64 	%rd37, %rd35, %rd76;
	mov.b16 	%rs1, 0;
	st.u8 	[%rd37], %rs1;
	add.s64 	%rd76, %rd76, 1;
	setp.lt.u64 	%p3, %rd76, %rd4;
	@%p3 bra 	$L__BB0_3;
$L__BB0_4:
	setp.lt.s32 	%p4, %r152, 1;
	@%p4 bra 	$L__BB0_35;
	mul.lo.s32 	%r2, %r1, %r152;
	add.s32 	%r3, %r152, -2;
	mov.b32 	%r245, 0;
	cvt.s64.s32 	%rd52, %r2;
$L__BB0_6:
	mov.u32 	%r4, %r245;
	add.s32 	%r245, %r4, 1;
	setp.ge.s32 	%p5, %r245, %r152;
	add.s32 	%r159, %r4, %r2;
	mul.wide.s32 	%rd38, %r159, 4;
	add.s64 	%rd8, %rd2, %rd38;
	@%p5 bra 	$L__BB0_34;
	mul.lo.s32 	%r6, %r4, %r152;
	not.b32 	%r160, %r4;
	add.s32 	%r161, %r152, %r160;
	and.b32  	%r7, %r161, 3;
	setp.eq.s32 	%p6, %r7, 0;
	mov.u32 	%r246, %r245;
	@%p6 bra 	$L__BB0_20;
	add.s32 	%r162, %r4, %r6;
	mul.wide.u32 	%rd39, %r162, 4;
	add.s64 	%rd9, %rd1, %rd39;
	ld.global.u32 	%r163, [%rd9+4];
	setp.ne.s32 	%p7, %r163, 1;
	cvt.u64.u32 	%rd41, %r4;
	add.s64 	%rd42, %rd41, %rd52;
	shl.b64 	%rd43, %rd42, 2;
	add.s64 	%rd10, %rd2, %rd43;
	@%p7 bra 	$L__BB0_11;
	ld.global.u32 	%r164, [%rd8];
	ld.global.u32 	%r165, [%rd10+4];
	setp.ne.s32 	%p8, %r164, %r165;
	@%p8 bra 	$L__BB0_11;
	ld.global.u32 	%r166, [%rd3];
	add.s32 	%r167, %r166, 1;
	st.global.u32 	[%rd3], %r167;
$L__BB0_11:
	add.s32 	%r246, %r4, 2;
	setp.eq.s32 	%p9, %r7, 1;
	@%p9 bra 	$L__BB0_20;
	ld.global.u32 	%r168, [%rd9+8];
	setp.ne.s32 	%p10, %r168, 1;
	@%p10 bra 	$L__BB0_15;
	ld.global.u32 	%r169, [%rd8];
	ld.global.u32 	%r170, [%rd10+8];
	setp.ne.s32 	%p11, %r169, %r170;
	@%p11 bra 	$L__BB0_15;
	ld.global.u32 	%r171, [%rd3];
	add.s32 	%r172, %r171, 1;
	st.global.u32 	[%rd3], %r172;
$L__BB0_15:
	add.s32 	%r246, %r4, 3;
	setp.eq.s32 	%p12, %r7, 2;
	@%p12 bra 	$L__BB0_20;
	ld.global.u32 	%r173, [%rd9+12];
	setp.ne.s32 	%p13, %r173, 1;
	@%p13 bra 	$L__BB0_19;
	ld.global.u32 	%r174, [%rd8];
	ld.global.u32 	%r175, [%rd10+12];
	setp.ne.s32 	%p14, %r174, %r175;
	@%p14 bra 	$L__BB0_19;
	ld.global.u32 	%r176, [%rd3];
	add.s32 	%r177, %r176, 1;
	st.global.u32 	[%rd3], %r177;
$L__BB0_19:
	add.s32 	%r246, %r4, 4;
$L__BB0_20:
	sub.s32 	%r178, %r3, %r4;
	setp.lt.u32 	%p15, %r178, 3;
	@%p15 bra 	$L__BB0_34;
$L__BB0_21:
	add.s32 	%r179, %r246, %r6;
	mul.wide.u32 	%rd44, %r179, 4;
	add.s64 	%rd45, %rd1, %rd44;
	ld.global.u32 	%r180, [%rd45];
	setp.ne.s32 	%p16, %r180, 1;
	@%p16 bra 	$L__BB0_24;
	ld.global.u32 	%r181, [%rd8];
	add.s32 	%r182, %r246, %r2;
	mul.wide.s32 	%rd46, %r182, 4;
	add.s64 	%rd47, %rd2, %rd46;
	ld.global.u32 	%r183, [%rd47];
	setp.ne.s32 	%p17, %r181, %r183;
	@%p17 bra 	$L__BB0_24;
	ld.global.u32 	%r184, [%rd3];
	add.s32 	%r185, %r184, 1;
	st.global.u32 	[%rd3], %r185;
$L__BB0_24:
	cvt.u64.u32 	%rd48, %r6;
	cvt.s64.s32 	%rd49, %r246;
	add.s64 	%rd50, %rd49, %rd48;
	shl.b64 	%rd51, %rd50, 2;
	add.s64 	%rd17, %rd1, %rd51;
	ld.global.u32 	%r186, [%rd17+4];
	setp.ne.s32 	%p18, %r186, 1;
	add.s64 	%rd53, %rd49, %rd52;
	shl.b64 	%rd54, %rd53, 2;
	add.s64 	%rd18, %rd2, %rd54;
	@%p18 bra 	$L__BB0_27;
	ld.global.u32 	%r187, [%rd8];
	ld.global.u32 	%r188, [%rd18+4];
	setp.ne.s32 	%p19, %r187, %r188;
	@%p19 bra 	$L__BB0_27;
	ld.global.u32 	%r189, [%rd3];
	add.s32 	%r190, %r189, 1;
	st.global.u32 	[%rd3], %r190;
$L__BB0_27:
	ld.global.u32 	%r191, [%rd17+8];
	setp.ne.s32 	%p20, %r191, 1;
	@%p20 bra 	$L__BB0_30;
	ld.global.u32 	%r192, [%rd8];
	ld.global.u32 	%r193, [%rd18+8];
	setp.ne.s32 	%p21, %r192, %r193;
	@%p21 bra 	$L__BB0_30;
	ld.global.u32 	%r194, [%rd3];
	add.s32 	%r195, %r194, 1;
	st.global.u32 	[%rd3], %r195;
$L__BB0_30:
	ld.global.u32 	%r196, [%rd17+12];
	setp.ne.s32 	%p22, %r196, 1;
	@%p22 bra 	$L__BB0_33;
	ld.global.u32 	%r197, [%rd8];
	ld.global.u32 	%r198, [%rd18+12];
	setp.ne.s32 	%p23, %r197, %r198;
	@%p23 bra 	$L__BB0_33;
	ld.global.u32 	%r199, [%rd3];
	add.s32 	%r200, %r199, 1;
	st.global.u32 	[%rd3], %r200;
$L__BB0_33:
	add.s32 	%r246, %r246, 4;
	setp.ne.s32 	%p24, %r246, %r152;
	@%p24 bra 	$L__BB0_21;
$L__BB0_34:
	ld.global.s32 	%rd55, [%rd8];
	add.s64 	%rd56, %rd35, %rd55;
	mov.b16 	%rs2, 1;
	st.u8 	[%rd56], %rs2;
	setp.eq.s32 	%p25, %r245, %r152;
	@%p25 bra 	$L__BB0_35;
	bra.uni 	$L__BB0_6;
$L__BB0_35:
	ld.global.u32 	%r201, [%rd3];
	setp.ne.s32 	%p26, %r201, 0;
	@%p26 bra 	$L__BB0_128;
	setp.lt.s32 	%p27, %r152, 1;
	mul.lo.s32 	%r12, %r1, %r152;
	@%p27 bra 	$L__BB0_119;
	and.b32  	%r13, %r152, 15;
	add.s32 	%r14, %r13, -1;
	and.b32  	%r15, %r152, 7;
	add.s32 	%r16, %r15, -1;
	and.b32  	%r17, %r152, 2147483632;
	and.b32  	%r18, %r152, 3;
	neg.s32 	%r19, %r17;
	add.s64 	%rd11, %rd2, 32;
$L__BB0_38:
	mov.u32 	%r248, %r152;
$L__BB0_39:
	mov.u32 	%r20, %r248;
	setp.lt.s32 	%p34, %r20, 1;
	mov.b32 	%r248, -1;
	@%p34 bra 	$L__BB0_41;
	add.s32 	%r248, %r20, -1;
	cvt.u64.u32 	%rd62, %r248;
	add.s64 	%rd63, %rd35, %rd62;
	ld.u8 	%rs7, [%rd63];
	setp.eq.s16 	%p35, %rs7, 0;
	@%p35 bra 	$L__BB0_39;
$L__BB0_41:
	setp.lt.s32 	%p36, %r20, 1;
	@%p36 bra 	$L__BB0_128;
	mov.b32 	%r249, 0;
$L__BB0_43:
	cvt.u64.u32 	%rd64, %r249;
	add.s64 	%rd12, %rd35, %rd64;
	ld.u8 	%rs8, [%rd12];
	setp.eq.s16 	%p37, %rs8, 0;
	@%p37 bra 	$L__BB0_78;
	add.s32 	%r249, %r249, 1;
	setp.eq.s32 	%p38, %r249, %r20;
	@%p38 bra 	$L__BB0_128;
	bra.uni 	$L__BB0_43;
$L__BB0_45:
	.pragma "nounroll";
	mul.wide.s32 	%rd65, %r250, 4;
	add.s64 	%rd13, %rd11, %rd65;
	ld.global.u32 	%r27, [%rd13+-32];
	setp.le.s32 	%p40, %r27, %r249;
	@%p40 bra 	$L__BB0_47;
	add.s32 	%r207, %r27, -1;
	st.global.u32 	[%rd13+-32], %r207;
$L__BB0_47:
	ld.global.u32 	%r28, [%rd13+-28];
	setp.le.s32 	%p41, %r28, %r249;
	@%p41 bra 	$L__BB0_49;
	add.s32 	%r208, %r28, -1;
	st.global.u32 	[%rd13+-28], %r208;
$L__BB0_49:
	ld.global.u32 	%r29, [%rd13+-24];
	setp.le.s32 	%p42, %r29, %r249;
	@%p42 bra 	$L__BB0_51;
	add.s32 	%r209, %r29, -1;
	st.global.u32 	[%rd13+-24], %r209;
$L__BB0_51:
	ld.global.u32 	%r30, [%rd13+-20];
	setp.le.s32 	%p43, %r30, %r249;
	@%p43 bra 	$L__BB0_53;
	add.s32 	%r210, %r30, -1;
	st.global.u32 	[%rd13+-20], %r210;
$L__BB0_53:
	ld.global.u32 	%r31, [%rd13+-16];
	setp.le.s32 	%p44, %r31, %r249;
	@%p44 bra 	$L__BB0_55;
	add.s32 	%r211, %r31, -1;
	st.global.u32 	[%rd13+-16], %r211;
$L__BB0_55:
	ld.global.u32 	%r32, [%rd13+-12];
	setp.le.s32 	%p45, %r32, %r249;
	@%p45 bra 	$L__BB0_57;
	add.s32 	%r212, %r32, -1;
	st.global.u32 	[%rd13+-12], %r212;
$L__BB0_57:
	ld.global.u32 	%r33, [%rd13+-8];
	setp.le.s32 	%p46, %r33, %r249;
	@%p46 bra 	$L__BB0_59;
	add.s32 	%r213, %r33, -1;
	st.global.u32 	[%rd13+-8], %r213;
$L__BB0_59:
	ld.global.u32 	%r34, [%rd13+-4];
	setp.le.s32 	%p47, %r34, %r249;
	@%p47 bra 	$L__BB0_61;
	add.s32 	%r214, %r34, -1;
	st.global.u32 	[%rd13+-4], %r214;
$L__BB0_61:
	ld.global.u32 	%r35, [%rd13];
	setp.le.s32 	%p48, %r35, %r249;
	@%p48 bra 	$L__BB0_63;
	add.s32 	%r215, %r35, -1;
	st.global.u32 	[%rd13], %r215;
$L__BB0_63:
	ld.global.u32 	%r36, [%rd13+4];
	setp.le.s32 	%p49, %r36, %r249;
	@%p49 bra 	$L__BB0_65;
	add.s32 	%r216, %r36, -1;
	st.global.u32 	[%rd13+4], %r216;
$L__BB0_65:
	ld.global.u32 	%r37, [%rd13+8];
	setp.le.s32 	%p50, %r37, %r249;
	@%p50 bra 	$L__BB0_67;
	add.s32 	%r217, %r37, -1;
	st.global.u32 	[%rd13+8], %r217;
$L__BB0_67:
	ld.global.u32 	%r38, [%rd13+12];
	setp.le.s32 	%p51, %r38, %r249;
	@%p51 bra 	$L__BB0_69;
	add.s32 	%r218, %r38, -1;
	st.global.u32 	[%rd13+12], %r218;
$L__BB0_69:
	ld.global.u32 	%r39, [%rd13+16];
	setp.le.s32 	%p52, %r39, %r249;
	@%p52 bra 	$L__BB0_71;
	add.s32 	%r219, %r39, -1;
	st.global.u32 	[%rd13+16], %r219;
$L__BB0_71:
	ld.global.u32 	%r40, [%rd13+20];
	setp.le.s32 	%p53, %r40, %r249;
	@%p53 bra 	$L__BB0_73;
	add.s32 	%r220, %r40, -1;
	st.global.u32 	[%rd13+20], %r220;
$L__BB0_73:
	ld.global.u32 	%r41, [%rd13+24];
	setp.le.s32 	%p54, %r41, %r249;
	@%p54 bra 	$L__BB0_75;
	add.s32 	%r221, %r41, -1;
	st.global.u32 	[%rd13+24], %r221;
$L__BB0_75:
	ld.global.u32 	%r42, [%rd13+28];
	setp.le.s32 	%p55, %r42, %r249;
	@%p55 bra 	$L__BB0_77;
	add.s32 	%r222, %r42, -1;
	st.global.u32 	[%rd13+28], %r222;
$L__BB0_77:
	add.s32 	%r251, %r251, 16;
	add.s32 	%r250, %r250, 16;
	setp.eq.s32 	%p56, %r251, 0;
	mov.u32 	%r253, %r17;
	@%p56 bra 	$L__BB0_79;
	bra.uni 	$L__BB0_45;
$L__BB0_78:
	setp.lt.u32 	%p39, %r152, 16;
	mov.b32 	%r253, 0;
	mov.u32 	%r250, %r12;
	mov.u32 	%r251, %r19;
	@%p39 bra 	$L__BB0_79;
	bra.uni 	$L__BB0_45;
$L__BB0_79:
	setp.eq.s32 	%p57, %r13, 0;
	@%p57 bra 	$L__BB0_118;
	setp.lt.u32 	%p58, %r14, 7;
	@%p58 bra 	$L__BB0_98;
	add.s32 	%r223, %r253, %r12;
	mul.wide.s32 	%rd66, %r223, 4;
	add.s64 	%rd14, %rd2, %rd66;
	ld.global.u32 	%r46, [%rd14];
	setp.le.s32 	%p59, %r46, %r249;
	@%p59 bra 	$L__BB0_83;
	add.s32 	%r224, %r46, -1;
	st.global.u32 	[%rd14], %r224;
$L__BB0_83:
	ld.global.u32 	%r47, [%rd14+4];
	setp.le.s32 	%p60, %r47, %r249;
	@%p60 bra 	$L__BB0_85;
	add.s32 	%r225, %r47, -1;
	st.global.u32 	[%rd14+4], %r225;
$L__BB0_85:
	ld.global.u32 	%r48, [%rd14+8];
	setp.le.s32 	%p61, %r48, %r249;
	@%p61 bra 	$L__BB0_87;
	add.s32 	%r226, %r48, -1;
	st.global.u32 	[%rd14+8], %r226;
$L__BB0_87:
	ld.global.u32 	%r49, [%rd14+12];
	setp.le.s32 	%p62, %r49, %r249;
	@%p62 bra 	$L__BB0_89;
	add.s32 	%r227, %r49, -1;
	st.global.u32 	[%rd14+12], %r227;
$L__BB0_89:
	ld.global.u32 	%r50, [%rd14+16];
	setp.le.s32 	%p63, %r50, %r249;
	@%p63 bra 	$L__BB0_91;
	add.s32 	%r228, %r50, -1;
	st.global.u32 	[%rd14+16], %r228;
$L__BB0_91:
	ld.global.u32 	%r51, [%rd14+20];
	setp.le.s32 	%p64, %r51, %r249;
	@%p64 bra 	$L__BB0_93;
	add.s32 	%r229, %r51, -1;
	st.global.u32 	[%rd14+20], %r229;
$L__BB0_93:
	ld.global.u32 	%r52, [%rd14+24];
	setp.le.s32 	%p65, %r52, %r249;
	@%p65 bra 	$L__BB0_95;
	add.s32 	%r230, %r52, -1;
	st.global.u32 	[%rd14+24], %r230;
$L__BB0_95:
	ld.global.u32 	%r53, [%rd14+28];
	setp.le.s32 	%p66, %r53, %r249;
	@%p66 bra 	$L__BB0_97;
	add.s32 	%r231, %r53, -1;
	st.global.u32 	[%rd14+28], %r231;
$L__BB0_97:
	add.s32 	%r253, %r253, 8;
$L__BB0_98:
	setp.eq.s32 	%p67, %r15, 0;
	@%p67 bra 	$L__BB0_118;
	setp.lt.u32 	%p68, %r16, 3;
	@%p68 bra 	$L__BB0_109;
	add.s32 	%r232, %r253, %r12;
	mul.wide.s32 	%rd67, %r232, 4;
	add.s64 	%rd15, %rd2, %rd67;
	ld.global.u32 	%r56, [%rd15];
	setp.le.s32 	%p69, %r56, %r249;
	@%p69 bra 	$L__BB0_102;
	add.s32 	%r233, %r56, -1;
	st.global.u32 	[%rd15], %r233;
$L__BB0_102:
	ld.global.u32 	%r57, [%rd15+4];
	setp.le.s32 	%p70, %r57, %r249;
	@%p70 bra 	$L__BB0_104;
	add.s32 	%r234, %r57, -1;
	st.global.u32 	[%rd15+4], %r234;
$L__BB0_104:
	ld.global.u32 	%r58, [%rd15+8];
	setp.le.s32 	%p71, %r58, %r249;
	@%p71 bra 	$L__BB0_106;
	add.s32 	%r235, %r58, -1;
	st.global.u32 	[%rd15+8], %r235;
$L__BB0_106:
	ld.global.u32 	%r59, [%rd15+12];
	setp.le.s32 	%p72, %r59, %r249;
	@%p72 bra 	$L__BB0_108;
	add.s32 	%r236, %r59, -1;
	st.global.u32 	[%rd15+12], %r236;
$L__BB0_108:
	add.s32 	%r253, %r253, 4;
$L__BB0_109:
	setp.eq.s32 	%p73, %r18, 0;
	@%p73 bra 	$L__BB0_118;
	add.s32 	%r237, %r253, %r12;
	mul.wide.s32 	%rd68, %r237, 4;
	add.s64 	%rd16, %rd2, %rd68;
	ld.global.u32 	%r62, [%rd16];
	setp.le.s32 	%p74, %r62, %r249;
	@%p74 bra 	$L__BB0_112;
	add.s32 	%r238, %r62, -1;
	st.global.u32 	[%rd16], %r238;
$L__BB0_112:
	setp.eq.s32 	%p75, %r18, 1;
	@%p75 bra 	$L__BB0_118;
	ld.global.u32 	%r63, [%rd16+4];
	setp.le.s32 	%p76, %r63, %r249;
	@%p76 bra 	$L__BB0_115;
	add.s32 	%r239, %r63, -1;
	st.global.u32 	[%rd16+4], %r239;
$L__BB0_115:
	setp.eq.s32 	%p77, %r18, 2;
	@%p77 bra 	$L__BB0_118;
	ld.global.u32 	%r64, [%rd16+8];
	setp.le.s32 	%p78, %r64, %r249;
	@%p78 bra 	$L__BB0_118;
	add.s32 	%r240, %r64, -1;
	st.global.u32 	[%rd16+8], %r240;
$L__BB0_118:
	mov.b16 	%rs9, 1;
	st.u8 	[%rd12], %rs9;
	cvt.s64.s32 	%rd69, %r248;
	add.s64 	%rd70, %rd35, %rd69;
	mov.b16 	%rs10, 0;
	st.u8 	[%rd70], %rs10;
	ld.global.u32 	%r241, [%rd3];
	setp.eq.s32 	%p79, %r241, 0;
	@%p79 bra 	$L__BB0_38;
	bra.uni 	$L__BB0_128;
$L__BB0_119:
	add.s32 	%r65, %r152, -1;
$L__BB0_120:
	mov.u32 	%r258, %r152;
$L__BB0_121:
	mov.u32 	%r68, %r258;
	setp.lt.s32 	%p28, %r68, 1;
	mov.u32 	%r257, %r152;
	mov.u32 	%r258, %r65;
	@%p28 bra 	$L__BB0_123;
	add.s32 	%r258, %r68, -1;
	cvt.u64.u32 	%rd57, %r258;
	add.s64 	%rd58, %rd35, %rd57;
	ld.u8 	%rs3, [%rd58];
	setp.eq.s16 	%p29, %rs3, 0;
	mov.u32 	%r257, %r68;
	@%p29 bra 	$L__BB0_121;
$L__BB0_123:
	setp.lt.s32 	%p30, %r257, 1;
	@%p30 bra 	$L__BB0_128;
	mov.b32 	%r259, 0;
$L__BB0_125:
	cvt.u64.u32 	%rd59, %r259;
	add.s64 	%rd19, %rd35, %rd59;
	ld.u8 	%rs4, [%rd19];
	setp.ne.s16 	%p31, %rs4, 0;
	@%p31 bra 	$L__BB0_127;
	mov.b16 	%rs5, 1;
	st.u8 	[%rd19], %rs5;
	cvt.s64.s32 	%rd60, %r258;
	add.s64 	%rd61, %rd35, %rd60;
	mov.b16 	%rs6, 0;
	st.u8 	[%rd61], %rs6;
	ld.global.u32 	%r203, [%rd3];
	setp.eq.s32 	%p33, %r203, 0;
	@%p33 bra 	$L__BB0_120;
	bra.uni 	$L__BB0_128;
$L__BB0_127:
	add.s32 	%r259, %r259, 1;
	setp.ne.s32 	%p32, %r259, %r257;
	@%p32 bra 	$L__BB0_125;
$L__BB0_128:
	setp.lt.s32 	%p80, %r152, 1;
	cvta.to.global.u64 	%rd71, %rd29;
	add.s64 	%rd20, %rd71, %rd34;
	mov.b32 	%r242, 0;
	st.global.u32 	[%rd20], %r242;
	@%p80 bra 	$L__BB0_199;
	and.b32  	%r74, %r152, 15;
	setp.lt.u32 	%p81, %r152, 16;
	mov.b32 	%r262, 0;
	mov.u32 	%r289, %r262;
	@%p81 bra 	$L__BB0_164;
	and.b32  	%r289, %r152, 2147483632;
	neg.s32 	%r260, %r289;
	add.s64 	%rd77, %rd35, 7;
	mov.b32 	%r262, 0;
$L__BB0_131:
	.pragma "nounroll";
	ld.u8 	%rs11, [%rd77+-7];
	setp.eq.s16 	%p82, %rs11, 0;
	@%p82 bra 	$L__BB0_133;
	add.s32 	%r262, %r262, 1;
	st.global.u32 	[%rd20], %r262;
$L__BB0_133:
	ld.u8 	%rs12, [%rd77+-6];
	setp.eq.s16 	%p83, %rs12, 0;
	@%p83 bra 	$L__BB0_135;
	add.s32 	%r262, %r262, 1;
	st.global.u32 	[%rd20], %r262;
$L__BB0_135:
	ld.u8 	%rs13, [%rd77+-5];
	setp.eq.s16 	%p84, %rs13, 0;
	@%p84 bra 	$L__BB0_137;
	add.s32 	%r262, %r262, 1;
	st.global.u32 	[%rd20], %r262;
$L__BB0_137:
	ld.u8 	%rs14, [%rd77+-4];
	setp.eq.s16 	%p85, %rs14, 0;
	@%p85 bra 	$L__BB0_139;
	add.s32 	%r262, %r262, 1;
	st.global.u32 	[%rd20], %r262;
$L__BB0_139:
	ld.u8 	%rs15, [%rd77+-3];
	setp.eq.s16 	%p86, %rs15, 0;
	@%p86 bra 	$L__BB0_141;
	add.s32 	%r262, %r262, 1;
	st.global.u32 	[%rd20], %r262;
$L__BB0_141:
	ld.u8 	%rs16, [%rd77+-2];
	setp.eq.s16 	%p87, %rs16, 0;
	@%p87 bra 	$L__BB0_143;
	add.s32 	%r262, %r262, 1;
	st.global.u32 	[%rd20], %r262;
$L__BB0_143:
	ld.u8 	%rs17, [%rd77+-1];
	setp.eq.s16 	%p88, %rs17, 0;
	@%p88 bra 	$L__BB0_145;
	add.s32 	%r262, %r262, 1;
	st.global.u32 	[%rd20], %r262;
$L__BB0_145:
	ld.u8 	%rs18, [%rd77];
	setp.eq.s16 	%p89, %rs18, 0;
	@%p89 bra 	$L__BB0_147;
	add.s32 	%r262, %r262, 1;
	st.global.u32 	[%rd20], %r262;
$L__BB0_147:
	ld.u8 	%rs19, [%rd77+1];
	setp.eq.s16 	%p90, %rs19, 0;
	@%p90 bra 	$L__BB0_149;
	add.s32 	%r262, %r262, 1;
	st.global.u32 	[%rd20], %r262;
$L__BB0_149:
	ld.u8 	%rs20, [%rd77+2];
	setp.eq.s16 	%p91, %rs20, 0;
	@%p91 bra 	$L__BB0_151;
	add.s32 	%r262, %r262, 1;
	st.global.u32 	[%rd20], %r262;
$L__BB0_151:
	ld.u8 	%rs21, [%rd77+3];
	setp.eq.s16 	%p92, %rs21, 0;
	@%p92 bra 	$L__BB0_153;
	add.s32 	%r262, %r262, 1;
	st.global.u32 	[%rd20], %r262;
$L__BB0_153:
	ld.u8 	%rs22, [%rd77+4];
	setp.eq.s16 	%p93, %rs22, 0;
	@%p93 bra 	$L__BB0_155;
	add.s32 	%r262, %r262, 1;
	st.global.u32 	[%rd20], %r262;
$L__BB0_155:
	ld.u8 	%rs23, [%rd77+5];
	setp.eq.s16 	%p94, %rs23, 0;
	@%p94 bra 	$L__BB0_157;
	add.s32 	%r262, %r262, 1;
	st.global.u32 	[%rd20], %r262;
$L__BB0_157:
	ld.u8 	%rs24, [%rd77+6];
	setp.eq.s16 	%p95, %rs24, 0;
	@%p95 bra 	$L__BB0_159;
	add.s32 	%r262, %r262, 1;
	st.global.u32 	[%rd20], %r262;
$L__BB0_159:
	ld.u8 	%rs25, [%rd77+7];
	setp.eq.s16 	%p96, %rs25, 0;
	@%p96 bra 	$L__BB0_161;
	add.s32 	%r262, %r262, 1;
	st.global.u32 	[%rd20], %r262;
$L__BB0_161:
	ld.u8 	%rs26, [%rd77+8];
	setp.eq.s16 	%p97, %rs26, 0;
	@%p97 bra 	$L__BB0_163;
	add.s32 	%r262, %r262, 1;
	st.global.u32 	[%rd20], %r262;
$L__BB0_163:
	add.s32 	%r260, %r260, 16;
	add.s64 	%rd77, %rd77, 16;
	setp.ne.s32 	%p98, %r260, 0;
	@%p98 bra 	$L__BB0_131;
$L__BB0_164:
	setp.eq.s32 	%p99, %r74, 0;
	@%p99 bra 	$L__BB0_199;
	and.b32  	%r114, %r152, 7;
	setp.lt.u32 	%p100, %r74, 8;
	@%p100 bra 	$L__BB0_183;
	cvt.u64.u32 	%rd73, %r289;
	add.s64 	%rd24, %rd35, %rd73;
	ld.u8 	%rs27, [%rd24];
	setp.eq.s16 	%p101, %rs27, 0;
	@%p101 bra 	$L__BB0_168;
	add.s32 	%r262, %r262, 1;
	st.global.u32 	[%rd20], %r262;
$L__BB0_168:
	ld.u8 	%rs28, [%rd24+1];
	setp.eq.s16 	%p102, %rs28, 0;
	@%p102 bra 	$L__BB0_170;
	add.s32 	%r262, %r262, 1;
	st.global.u32 	[%rd20], %r262;
$L__BB0_170:
	ld.u8 	%rs29, [%rd24+2];
	setp.eq.s16 	%p103, %rs29, 0;
	@%p103 bra 	$L__BB0_172;
	add.s32 	%r262, %r262, 1;
	st.global.u32 	[%rd20], %r262;
$L__BB0_172:
	ld.u8 	%rs30, [%rd24+3];
	setp.eq.s16 	%p104, %rs30, 0;
	@%p104 bra 	$L__BB0_174;
	add.s32 	%r262, %r262, 1;
	st.global.u32 	[%rd20], %r262;
$L__BB0_174:
	ld.u8 	%rs31, [%rd24+4];
	setp.eq.s16 	%p105, %rs31, 0;
	@%p105 bra 	$L__BB0_176;
	add.s32 	%r262, %r262, 1;
	st.global.u32 	[%rd20], %r262;
$L__BB0_176:
	ld.u8 	%rs32, [%rd24+5];
	setp.eq.s16 	%p106, %rs32, 0;
	@%p106 bra 	$L__BB0_178;
	add.s32 	%r262, %r262, 1;
	st.global.u32 	[%rd20], %r262;
$L__BB0_178:
	ld.u8 	%rs33, [%rd24+6];
	setp.eq.s16 	%p107, %rs33, 0;
	@%p107 bra 	$L__BB0_180;
	add.s32 	%r262, %r262, 1;
	st.global.u32 	[%rd20], %r262;
$L__BB0_180:
	ld.u8 	%rs34, [%rd24+7];
	setp.eq.s16 	%p108, %rs34, 0;
	@%p108 bra 	$L__BB0_182;
	add.s32 	%r262, %r262, 1;
	st.global.u32 	[%rd20], %r262;
$L__BB0_182:
	add.s32 	%r289, %r289, 8;
$L__BB0_183:
	setp.eq.s32 	%p109, %r114, 0;
	@%p109 bra 	$L__BB0_199;
	and.b32  	%r134, %r152, 3;
	setp.lt.u32 	%p110, %r114, 4;
	@%p110 bra 	$L__BB0_194;
	cvt.u64.u32 	%rd74, %r289;
	add.s64 	%rd25, %rd35, %rd74;
	ld.u8 	%rs35, [%rd25];
	setp.eq.s16 	%p111, %rs35, 0;
	@%p111 bra 	$L__BB0_187;
	add.s32 	%r262, %r262, 1;
	st.global.u32 	[%rd20], %r262;
$L__BB0_187:
	ld.u8 	%rs36, [%rd25+1];
	setp.eq.s16 	%p112, %rs36, 0;
	@%p112 bra 	$L__BB0_189;
	add.s32 	%r262, %r262, 1;
	st.global.u32 	[%rd20], %r262;
$L__BB0_189:
	ld.u8 	%rs37, [%rd25+2];
	setp.eq.s16 	%p113, %rs37, 0;
	@%p113 bra 	$L__BB0_191;
	add.s32 	%r262, %r262, 1;
	st.global.u32 	[%rd20], %r262;
$L__BB0_191:
	ld.u8 	%rs38, [%rd25+3];
	setp.eq.s16 	%p114, %rs38, 0;
	@%p114 bra 	$L__BB0_193;
	add.s32 	%r262, %r262, 1;
	st.global.u32 	[%rd20], %r262;
$L__BB0_193:
	add.s32 	%r289, %r289, 4;
$L__BB0_194:
	setp.eq.s32 	%p115, %r134, 0;
	@%p115 bra 	$L__BB0_199;
	cvt.u64.u32 	%rd75, %r289;
	add.s64 	%rd78, %rd35, %rd75;
	neg.s32 	%r296, %r134;
$L__BB0_196:
	.pragma "nounroll";
	ld.u8 	%rs39, [%rd78];
	setp.eq.s16 	%p116, %rs39, 0;
	@%p116 bra 	$L__BB0_198;
	add.s32 	%r262, %r262, 1;
	st.global.u32 	[%rd20], %r262;
$L__BB0_198:
	add.s64 	%rd78, %rd78, 1;
	add.s32 	%r296, %r296, 1;
	setp.ne.s32 	%p117, %r296, 0;
	@%p117 bra 	$L__BB0_196;
$L__BB0_199:
	{ // callseq 1, 0
	.param .b64 param0;
	st.param.b64 	[param0], %rd35;
	call.uni 
	free, 
	(
	param0
	);
	} // callseq 1
$L__BB0_200:
	ret;

}


// ===== COMPILED SASS (sm_100) =====

	.target	sm_100

	.elftype	@"ET_EXEC"


//--------------------- .note.nv.tkinfo           --------------------------
	.section	.note.nv.tkinfo,"",@"SHT_NOTE"
	.sectionflags	@"SHF_NOTE_NV_TKINFO"
	.tkinfo
        /*0018*/ 	.word	0x00000002
        /*0030*/ 	.string	""
        /*0030*/ 	.string	"ptxas"
        /*0030*/ 	.string	"Cuda compilation tools, release 13.0, V13.0.88"
        /*0030*/ 	.string	"Build cuda_13.0.r13.0/compiler.36424714_0"
        /*0030*/ 	.string	"-arch sm_100 -m 64 "



//--------------------- .note.nv.cuinfo           --------------------------
	.section	.note.nv.cuinfo,"",@"SHT_NOTE"
	.sectionflags	@"SHF_NOTE_NV_CUINFO"
        /*0018*/ 	.short	0x0002
        /*001a*/ 	.short	0x0064
        /*001c*/ 	.short	0x0082
	.zero		2


//--------------------- .nv.info                  --------------------------
	.section	.nv.info,"",@"SHT_CUDA_INFO"
	.align	4


	//----- nvinfo : EIATTR_REGCOUNT
	.align		4
        /*0000*/ 	.byte	0x04, 0x2f
        /*0002*/ 	.short	(.L_1 - .L_0)
	.align		4
.L_0:
        /*0004*/ 	.word	index@(_Z26cudaCalculateFitnessKerneliPiS_S_S_i)
        /*0008*/ 	.word	0x00000020


	//----- nvinfo : EIATTR_FRAME_SIZE
	.align		4
.L_1:
        /*000c*/ 	.byte	0x04, 0x11
        /*000e*/ 	.short	(.L_3 - .L_2)
	.align		4
.L_2:
        /*0010*/ 	.word	index@(_Z26cudaCalculateFitnessKerneliPiS_S_S_i)
        /*0014*/ 	.word	0x00000000


	//----- nvinfo : EIATTR_MIN_STACK_SIZE
	.align		4
.L_3:
        /*0018*/ 	.byte	0x04, 0x12
        /*001a*/ 	.short	(.L_5 - .L_4)
	.align		4
.L_4:
        /*001c*/ 	.word	index@(_Z26cudaCalculateFitnessKerneliPiS_S_S_i)
        /*0020*/ 	.word	0x00000000
.L_5:


//--------------------- .nv.compat                --------------------------
	.section	.nv.compat,"",@"SHT_CUDA_COMPAT_INFO"
	.align	4
        /*0000*/ 	.byte	0x02, 0x09, 0x00, 0x00, 0x02, 0x02, 0x01, 0x00, 0x02, 0x05, 0x05, 0x00, 0x03, 0x07, 0x01, 0x01
        /*0010*/ 	.byte	0x02, 0x03, 0x00, 0x00, 0x02, 0x06, 0x01, 0x00, 0x04, 0x0b, 0x08, 0x00, 0x09, 0x00, 0x00, 0x00
        /*0020*/ 	.byte	0x00, 0x00, 0x00, 0x00


//--------------------- .nv.info._Z26cudaCalculateFitnessKerneliPiS_S_S_i --------------------------
	.section	.nv.info._Z26cudaCalculateFitnessKerneliPiS_S_S_i,"",@"SHT_CUDA_INFO"
	.sectionflags	@""
	.align	4


	//----- nvinfo : EIATTR_CUDA_API_VERSION
	.align		4
        /*0000*/ 	.byte	0x04, 0x37
        /*0002*/ 	.short	(.L_7 - .L_6)
.L_6:
        /*0004*/ 	.word	0x00000082


	//----- nvinfo : EIATTR_KPARAM_INFO
	.align		4
.L_7:
        /*0008*/ 	.byte	0x04, 0x17
        /*000a*/ 	.short	(.L_9 - .L_8)
.L_8:
        /*000c*/ 	.word	0x00000000
        /*0010*/ 	.short	0x0005
        /*0012*/ 	.short	0x0028
        /*0014*/ 	.byte	0x00, 0xf0, 0x11, 0x00


	//----- nvinfo : EIATTR_KPARAM_INFO
	.align		4
.L_9:
        /*0018*/ 	.byte	0x04, 0x17
        /*001a*/ 	.short	(.L_11 - .L_10)
.L_10:
        /*001c*/ 	.word	0x00000000
        /*0020*/ 	.short	0x0004
        /*0022*/ 	.short	0x0020
        /*0024*/ 	.byte	0x00, 0xf5, 0x21, 0x00


	//----- nvinfo : EIATTR_KPARAM_INFO
	.align		4
.L_11:
        /*0028*/ 	.byte	0x04, 0x17
        /*002a*/ 	.short	(.L_13 - .L_12)
.L_12:
        /*002c*/ 	.word	0x00000000
        /*0030*/ 	.short	0x0003
        /*0032*/ 	.short	0x0018
        /*0034*/ 	.byte	0x00, 0xf5, 0x21, 0x00


	//----- nvinfo : EIATTR_KPARAM_INFO
	.align		4
.L_13:
        /*0038*/ 	.byte	0x04, 0x17
        /*003a*/ 	.short	(.L_15 - .L_14)
.L_14:
        /*003c*/ 	.word	0x00000000
        /*0040*/ 	.short	0x0002
        /*0042*/ 	.short	0x0010
        /*0044*/ 	.byte	0x00, 0xf5, 0x21, 0x00


	//----- nvinfo : EIATTR_KPARAM_INFO
	.align		4
.L_15:
        /*0048*/ 	.byte	0x04, 0x17
        /*004a*/ 	.short	(.L_17 - .L_16)
.L_16:
        /*004c*/ 	.word	0x00000000
        /*0050*/ 	.short	0x0001
        /*0052*/ 	.short	0x0008
        /*0054*/ 	.byte	0x00, 0xf5, 0x21, 0x00


	//----- nvinfo : EIATTR_KPARAM_INFO
	.align		4
.L_17:
        /*0058*/ 	.byte	0x04, 0x17
        /*005a*/ 	.short	(.L_19 - .L_18)
.L_18:
        /*005c*/ 	.word	0x00000000
        /*0060*/ 	.short	0x0000
        /*0062*/ 	.short	0x0000
        /*0064*/ 	.byte	0x00, 0xf0, 0x11, 0x00


	//----- nvinfo : EIATTR_SPARSE_MMA_MASK
	.align		4
.L_19:
        /*0068*/ 	.byte	0x03, 0x50
        /*006a*/ 	.short	0x0000


	//----- nvinfo : EIATTR_MAXREG_COUNT
	.align		4
        /*006c*/ 	.byte	0x03, 0x1b
        /*006e*/ 	.short	0x00ff


	//----- nvinfo : EIATTR_EXTERNS
	.align		4
        /*0070*/ 	.byte	0x04, 0x0f
        /*0072*/ 	.short	(.L_21 - .L_20)


	//   ....[0]....
	.align		4
.L_20:
        /*0074*/ 	.word	index@(malloc)


	//   ....[1]....
	.align		4
        /*0078*/ 	.word	index@(free)


	//----- nvinfo : EIATTR_MERCURY_ISA_VERSION
	.align		4
.L_21:
        /*007c*/ 	.byte	0x03, 0x5f
        /*007e*/ 	.short	0x0101


	//----- nvinfo : EIATTR_VRC_CTA_INIT_COUNT
	.align		4
        /*0080*/ 	.byte	0x02, 0x4a
	.zero		1
	.zero		1


	//----- nvinfo : EIATTR_SYSCALL_OFFSETS
	.align		4
        /*0084*/ 	.byte	0x04, 0x46
        /*0086*/ 	.short	(.L_23 - .L_22)


	//   ....[0]....
.L_22:
        /*0088*/ 	.word	0x00000140


	//   ....[1]....
        /*008c*/ 	.word	0x00002a80


	//----- nvinfo : EIATTR_EXIT_INSTR_OFFSETS
	.align		4
.L_23:
        /*0090*/ 	.byte	0x04, 0x1c
        /*0092*/ 	.short	(.L_25 - .L_24)


	//   ....[0]....
.L_24:
        /*0094*/ 	.word	0x00000070


	//   ....[1]....
        /*0098*/ 	.word	0x00002a90


	//----- nvinfo : EIATTR_CRS_STACK_SIZE
	.align		4
.L_25:
        /*009c*/ 	.byte	0x04, 0x1e
        /*009e*/ 	.short	(.L_27 - .L_26)
.L_26:
        /*00a0*/ 	.word	0x00000000


	//----- nvinfo : EIATTR_CBANK_PARAM_SIZE
	.align		4
.L_27:
        /*00a4*/ 	.byte	0x03, 0x19
        /*00a6*/ 	.short	0x002c


	//----- nvinfo : EIATTR_PARAM_CBANK
	.align		4
        /*00a8*/ 	.byte	0x04, 0x0a
        /*00aa*/ 	.short	(.L_29 - .L_28)
	.align		4
.L_28:
        /*00ac*/ 	.word	index@(.nv.constant0._Z26cudaCalculateFitnessKerneliPiS_S_S_i)
        /*00b0*/ 	.short	0x0380
        /*00b2*/ 	.short	0x002c


	//----- nvinfo : EIATTR_SW_WAR
	.align		4
.L_29:
        /*00b4*/ 	.byte	0x04, 0x36
        /*00b6*/ 	.short	(.L_31 - .L_30)
.L_30:
        /*00b8*/ 	.word	0x00000008
.L_31:


//--------------------- .nv.callgraph             --------------------------
	.section	.nv.callgraph,"",@"SHT_CUDA_CALLGRAPH"
	.align	4
	.sectionentsize	8
	.align		4
        /*0000*/ 	.word	0x00000000
	.align		4
        /*0004*/ 	.word	0xffffffff
	.align		4
        /*0008*/ 	.word	index@(_Z26cudaCalculateFitnessKerneliPiS_S_S_i)
	.align		4
        /*000c*/ 	.word	index@(free)
	.align		4
        /*0010*/ 	.word	index@(_Z26cudaCalculateFitnessKerneliPiS_S_S_i)
	.align		4
        /*0014*/ 	.word	index@(malloc)
	.align		4
        /*0018*/ 	.word	0x00000000
	.align		4
        /*001c*/ 	.word	0xfffffffe
	.align		4
        /*0020*/ 	.word	0x00000000
	.align		4
        /*0024*/ 	.word	0xfffffffd
	.align		4
        /*0028*/ 	.word	0x00000000
	.align		4
        /*002c*/ 	.word	0xfffffffc


//--------------------- .nv.constant4             --------------------------
	.section	.nv.constant4,"a",@progbits
	.align	8
	.align		8
.nv.constant4:
        /*0000*/ 	.dword	malloc
	.align		8
        /*0008*/ 	.dword	free


//--------------------- .text._Z26cudaCalculateFitnessKerneliPiS_S_S_i --------------------------
	.section	.text._Z26cudaCalculateFitnessKerneliPiS_S_S_i,"ax",@progbits
	.align	128
        .global         _Z26cudaCalculateFitnessKerneliPiS_S_S_i
        .type           _Z26cudaCalculateFitnessKerneliPiS_S_S_i,@function
        .size           _Z26cudaCalculateFitnessKerneliPiS_S_S_i,(.L_x_62 - _Z26cudaCalculateFitnessKerneliPiS_S_S_i)
        .other          _Z26cudaCalculateFitnessKerneliPiS_S_S_i,@"STO_CUDA_ENTRY STV_DEFAULT"
_Z26cudaCalculateFitnessKerneliPiS_S_S_i:
.text._Z26cudaCalculateFitnessKerneliPiS_S_S_i:
[----:B------:R-:W0:Y:S01]  /*0000*/  LDC R1, c[0x0][0x37c] ;  /* 0x0000df00ff017b82 */ /* 0x000e220000000800 */
[----:B------:R-:W1:Y:S01]  /*0010*/  S2R R18, SR_CTAID.X ;  /* 0x0000000000127919 */ /* 0x000e620000002500 */
[----:B------:R-:W1:Y:S01]  /*0020*/  LDCU UR4, c[0x0][0x360] ;  /* 0x00006c00ff0477ac */ /* 0x000e620008000800 */
[----:B------:R-:W1:Y:S01]  /*0030*/  S2R R3, SR_TID.X ;  /* 0x0000000000037919 */ /* 0x000e620000002100 */
[----:B------:R-:W2:Y:S01]  /*0040*/  LDCU UR5, c[0x0][0x3a8] ;  /* 0x00007500ff0577ac */ /* 0x000ea20008000800 */
[----:B-1----:R-:W-:-:S05]  /*0050*/  IMAD R18, R18, UR4, R3 ;  /* 0x0000000412127c24 */ /* 0x002fca000f8e0203 */
[----:B--2---:R-:W-:-:S13]  /*0060*/  ISETP.GE.AND P0, PT, R18, UR5, PT ;  /* 0x0000000512007c0c */ /* 0x004fda000bf06270 */
[----:B0-----:R-:W-:Y:S05]  /*0070*/  @P0 EXIT ;  /* 0x000000000000094d */ /* 0x001fea0003800000 */
[----:B------:R-:W0:Y:S01]  /*0080*/  LDC.64 R16, c[0x0][0x3a0] ;  /* 0x0000e800ff107b82 */ /* 0x000e220000000a00 */
[----:B------:R-:W1:Y:S01]  /*0090*/  LDCU.64 UR36, c[0x0][0x358] ;  /* 0x00006b00ff2477ac */ /* 0x000e620008000a00 */
[----:B------:R-:W-:Y:S01]  /*00a0*/  MOV R0, 0x0 ;  /* 0x0000000000007802 */ /* 0x000fe20000000f00 */
[----:B------:R-:W2:Y:S05]  /*00b0*/  LDCU UR4, c[0x0][0x380] ;  /* 0x00007000ff0477ac */ /* 0x000eaa0008000800 */
[----:B------:R-:W3:Y:S08]  /*00c0*/  LDC R2, c[0x0][0x380] ;  /* 0x0000e000ff027b82 */ /* 0x000ef00000000800 */
[----:B------:R4:W4:Y:S01]  /*00d0*/  LDC.64 R6, c[0x4][R0] ;  /* 0x0100000000067b82 */ /* 0x0009220000000a00 */
[----:B--2---:R-:W-:-:S02]  /*00e0*/  IMAD.U32 R4, RZ, RZ, UR4 ;  /* 0x00000004ff047e24 */ /* 0x004fc4000f8e00ff */
[----:B0-----:R-:W-:-:S05]  /*00f0*/  IMAD.WIDE R16, R18, 0x4, R16 ;  /* 0x0000000412107825 */ /* 0x001fca00078e0210 */
[----:B-1----:R0:W-:Y:S01]  /*0100*/  STG.E desc[UR36][R16.64], RZ ;  /* 0x000000ff10007986 */ /* 0x0021e2000c101924 */
[----:B---3--:R-:W-:-:S05]  /*0110*/  SHF.R.S32.HI R2, RZ, 0x1f, R2 ;  /* 0x0000001fff027819 */ /* 0x008fca0000011402 */
[----:B------:R-:W-:-:S07]  /*0120*/  IMAD.MOV.U32 R5, RZ, RZ, R2 ;  /* 0x000000ffff057224 */ /* 0x000fce00078e0002 */
[----:B------:R-:W-:-:S07]  /*0130*/  LEPC R20, `(.L_x_0) ;  /* 0x000000001014794e */ /* 0x000fce0000000000 */
[----:B0---4-:R-:W-:Y:S05]  /*0140*/  CALL.ABS.NOINC R6 ;  /* 0x0000000006007343 */ /* 0x011fea0003c00000 */
.L_x_0:
[----:B------:R-:W0:Y:S02]  /*0150*/  LDCU UR4, c[0x0][0x380] ;  /* 0x00007000ff0477ac */ /* 0x000e240008000800 */
[----:B0-----:R-:W-:-:S05]  /*0160*/  IMAD.U32 R7, RZ, RZ, UR4 ;  /* 0x00000004ff077e24 */ /* 0x001fca000f8e00ff */
[----:B------:R-:W-:-:S13]  /*0170*/  ISETP.NE.AND P0, PT, R7, RZ, PT ;  /* 0x000000ff0700720c */ /* 0x000fda0003f05270 */
[----:B------:R-:W-:Y:S05]  /*0180*/  @!P0 BRA `(.L_x_1) ;  /* 0x0000000000c88947 */ /* 0x000fea0003800000 */
[----:B------:R-:W-:Y:S01]  /*0190*/  ISETP.GT.U32.AND P0, PT, R7, RZ, PT ;  /* 0x000000ff0700720c */ /* 0x000fe20003f04070 */
[----:B------:R-:W-:Y:S02]  /*01a0*/  IMAD.MOV.U32 R6, RZ, RZ, RZ ;  /* 0x000000ffff067224 */ /* 0x000fe400078e00ff */
[----:B------:R-:W-:Y:S01]  /*01b0*/  IMAD.MOV.U32 R11, RZ, RZ, RZ ;  /* 0x000000ffff0b7224 */ /* 0x000fe200078e00ff */
[----:B------:R-:W-:-:S13]  /*01c0*/  ISETP.GT.U32.AND.EX P0, PT, R2, RZ, PT, P0 ;  /* 0x000000ff0200720c */ /* 0x000fda0003f04100 */
[----:B------:R-:W-:Y:S01]  /*01d0*/  @!P0 IADD3 R8, P1, PT, R6, R4, RZ ;  /* 0x0000000406088210 */ /* 0x000fe20007f3e0ff */
[----:B------:R-:W-:-:S04]  /*01e0*/  @!P0 IMAD.MOV.U32 R6, RZ, RZ, 0x1 ;  /* 0x00000001ff068424 */ /* 0x000fc800078e00ff */
[----:B------:R-:W-:Y:S01]  /*01f0*/  @!P0 IMAD.X R9, R11, 0x1, R5, P1 ;  /* 0x000000010b098824 */ /* 0x000fe200008e0605 */
[----:B------:R-:W-:Y:S01]  /*0200*/  IADD3 R0, P3, PT, -R6, R7, RZ ;  /* 0x0000000706007210 */ /* 0x000fe20007f7e1ff */
[----:B------:R-:W-:Y:S01]  /*0210*/  @!P0 IMAD.MOV.U32 R11, RZ, RZ, RZ ;  /* 0x000000ffff0b8224 */ /* 0x000fe200078e00ff */
[----:B------:R-:W-:Y:S02]  /*0220*/  ISETP.GT.U32.AND P1, PT, R7, R6, PT ;  /* 0x000000060700720c */ /* 0x000fe40003f24070 */
[----:B------:R-:W-:Y:S01]  /*0230*/  ISETP.LE.U32.AND P2, PT, R0, 0x3, PT ;  /* 0x000000030000780c */ /* 0x000fe20003f43070 */
[C---:B------:R-:W-:Y:S01]  /*0240*/  IMAD.X R0, R2.reuse, 0x1, ~R11, P3 ;  /* 0x0000000102007824 */ /* 0x040fe200018e0e0b */
[----:B------:R0:W-:Y:S01]  /*0250*/  @!P0 ST.E.U8 desc[UR36][R8.64], RZ ;  /* 0x000000ff08008985 */ /* 0x0001e2000c101124 */
[----:B------:R-:W-:-:S04]  /*0260*/  ISETP.GT.U32.AND.EX P1, PT, R2, R11, PT, P1 ;  /* 0x0000000b0200720c */ /* 0x000fc80003f24110 */
[----:B------:R-:W-:-:S13]  /*0270*/  ISETP.LE.U32.OR.EX P1, PT, R0, RZ, !P1, P2 ;  /* 0x000000ff0000720c */ /* 0x000fda0004f23520 */
[----:B0-----:R-:W-:Y:S05]  /*0280*/  @P1 BRA `(.L_x_2) ;  /* 0x0000000000401947 */ /* 0x001fea0003800000 */
[----:B------:R-:W-:Y:S01]  /*0290*/  IADD3 R0, P1, PT, R7, -0x3, RZ ;  /* 0xfffffffd07007810 */ /* 0x000fe20007f3e0ff */
[----:B------:R-:W-:Y:S01]  /*02a0*/  BSSY.RECONVERGENT B0, `(.L_x_2) ;  /* 0x000000e000007945 */ /* 0x000fe20003800200 */
[----:B------:R-:W-:Y:S02]  /*02b0*/  PLOP3.LUT P0, PT, PT, PT, PT, 0x8, 0x80 ;  /* 0x000000000080781c */ /* 0x000fe40003f0e170 */
[----:B------:R-:W-:-:S11]  /*02c0*/  IADD3.X R3, PT, PT, R2, -0x1, RZ, P1, !PT ;  /* 0xffffffff02037810 */ /* 0x000fd60000ffe4ff */
.L_x_3:
[C---:B0-----:R-:W-:Y:S02]  /*02d0*/  IADD3 R8, P1, PT, R6.reuse, R4, RZ ;  /* 0x0000000406087210 */ /* 0x041fe40007f3e0ff */
[----:B------:R-:W-:-:S03]  /*02e0*/  IADD3 R6, P2, PT, R6, 0x4, RZ ;  /* 0x0000000406067810 */ /* 0x000fc60007f5e0ff */
[----:B------:R-:W-:Y:S01]  /*02f0*/  IMAD.X R9, R11, 0x1, R5, P1 ;  /* 0x000000010b097824 */ /* 0x000fe200008e0605 */
[----:B------:R-:W-:Y:S01]  /*0300*/  ISETP.GE.U32.AND P1, PT, R6, R0, PT ;  /* 0x000000000600720c */ /* 0x000fe20003f26070 */
[----:B------:R-:W-:-:S03]  /*0310*/  IMAD.X R11, RZ, RZ, R11, P2 ;  /* 0x000000ffff0b7224 */ /* 0x000fc600010e060b */
[----:B------:R0:W-:Y:S02]  /*0320*/  ST.E.U8 desc[UR36][R8.64], RZ ;  /* 0x000000ff08007985 */ /* 0x0001e4000c101124 */
[----:B------:R-:W-:Y:S02]  /*0330*/  ISETP.GE.U32.AND.EX P1, PT, R11, R3, PT, P1 ;  /* 0x000000030b00720c */ /* 0x000fe40003f26110 */
[----:B------:R0:W-:Y:S04]  /*0340*/  ST.E.U8 desc[UR36][R8.64+0x1], RZ ;  /* 0x000001ff08007985 */ /* 0x0001e8000c101124 */
[----:B------:R0:W-:Y:S04]  /*0350*/  ST.E.U8 desc[UR36][R8.64+0x2], RZ ;  /* 0x000002ff08007985 */ /* 0x0001e8000c101124 */
[----:B------:R0:W-:Y:S03]  /*0360*/  ST.E.U8 desc[UR36][R8.64+0x3], RZ ;  /* 0x000003ff08007985 */ /* 0x0001e6000c101124 */
[----:B------:R-:W-:Y:S05]  /*0370*/  @!P1 BRA `(.L_x_3) ;  /* 0xfffffffc00d49947 */ /* 0x000fea000383ffff */
[----:B------:R-:W-:Y:S05]  /*0380*/  BSYNC.RECONVERGENT B0 ;  /* 0x0000000000007941 */ /* 0x000fea0003800200 */
.L_x_2:
[----:B------:R-:W-:Y:S02]  /*0390*/  IADD3 R0, P3, PT, -R6, R7, RZ ;  /* 0x0000000706007210 */ /* 0x000fe40007f7e1ff */
[----:B------:R-:W-:Y:S02]  /*03a0*/  ISETP.GT.U32.AND P2, PT, R7, R6, PT ;  /* 0x000000060700720c */ /* 0x000fe40003f44070 */
[----:B------:R-:W-:Y:S01]  /*03b0*/  ISETP.LE.U32.AND P1, PT, R0, 0x1, PT ;  /* 0x000000010000780c */ /* 0x000fe20003f23070 */
[C---:B------:R-:W-:Y:S01]  /*03c0*/  IMAD.X R0, R2.reuse, 0x1, ~R11, P3 ;  /* 0x0000000102007824 */ /* 0x040fe200018e0e0b */
[----:B------:R-:W-:-:S04]  /*03d0*/  ISETP.GT.U32.AND.EX P2, PT, R2, R11, PT, P2 ;  /* 0x0000000b0200720c */ /* 0x000fc80003f44120 */
[----:B------:R-:W-:-:S13]  /*03e0*/  ISETP.LE.U32.OR.EX P1, PT, R0, RZ, !P2, P1 ;  /* 0x000000ff0000720c */ /* 0x000fda0005723510 */
[C---:B0-----:R-:W-:Y:S02]  /*03f0*/  @!P1 IADD3 R8, P3, PT, R6.reuse, R4, RZ ;  /* 0x0000000406089210 */ /* 0x041fe40007f7e0ff */
[----:B------:R-:W-:Y:S02]  /*0400*/  @!P1 IADD3 R6, P2, PT, R6, 0x2, RZ ;  /* 0x0000000206069810 */ /* 0x000fe40007f5e0ff */
[----:B------:R-:W-:Y:S01]  /*0410*/  @!P1 PLOP3.LUT P0, PT, PT, PT, PT, 0x8, 0x80 ;  /* 0x000000000080981c */ /* 0x000fe20003f0e170 */
[----:B------:R-:W-:Y:S02]  /*0420*/  @!P1 IMAD.X R9, R11, 0x1, R5, P3 ;  /* 0x000000010b099824 */ /* 0x000fe400018e0605 */
[----:B------:R-:W-:Y:S01]  /*0430*/  @!P1 IMAD.X R11, RZ, RZ, R11, P2 ;  /* 0x000000ffff0b9224 */ /* 0x000fe200010e060b */
[----:B------:R-:W-:Y:S02]  /*0440*/  ISETP.LT.U32.AND P2, PT, R6, R7, PT ;  /* 0x000000070600720c */ /* 0x000fe40003f41070 */
[----:B------:R0:W-:Y:S02]  /*0450*/  @!P1 ST.E.U8 desc[UR36][R8.64], RZ ;  /* 0x000000ff08009985 */ /* 0x0001e4000c101124 */
[----:B------:R-:W-:-:S02]  /*0460*/  ISETP.LT.U32.OR.EX P0, PT, R11, R2, P0, P2 ;  /* 0x000000020b00720c */ /* 0x000fc40000701520 */
[----:B------:R0:W-:Y:S11]  /*0470*/  @!P1 ST.E.U8 desc[UR36][R8.64+0x1], RZ ;  /* 0x000001ff08009985 */ /* 0x0001f6000c101124 */
[----:B------:R-:W-:-:S05]  /*0480*/  @P0 IADD3 R2, P2, PT, R6, R4, RZ ;  /* 0x0000000406020210 */ /* 0x000fca0007f5e0ff */
[----:B------:R-:W-:-:S05]  /*0490*/  @P0 IMAD.X R3, R11, 0x1, R5, P2 ;  /* 0x000000010b030824 */ /* 0x000fca00010e0605 */
[----:B------:R0:W-:Y:S03]  /*04a0*/  @P0 ST.E.U8 desc[UR36][R2.64], RZ ;  /* 0x000000ff02000985 */ /* 0x0001e6000c101124 */
.L_x_1:
[----:B------:R-:W-:-:S13]  /*04b0*/  ISETP.GE.AND P0, PT, R7, 0x1, PT ;  /* 0x000000010700780c */ /* 0x000fda0003f06270 */
[----:B------:R-:W-:Y:S05]  /*04c0*/  @!P0 BRA `(.L_x_4) ;  /* 0x0000000800688947 */ /* 0x000fea0003800000 */
[----:B------:R-:W-:Y:S01]  /*04d0*/  IMAD R0, R18, R7, RZ ;  /* 0x0000000712007224 */ /* 0x000fe200078e02ff */
[----:B------:R-:W-:Y:S01]  /*04e0*/  BSSY.RECONVERGENT B2, `(.L_x_4) ;  /* 0x0000098000027945 */ /* 0x000fe20003800200 */
[----:B------:R-:W-:-:S03]  /*04f0*/  IMAD.MOV.U32 R13, RZ, RZ, RZ ;  /* 0x000000ffff0d7224 */ /* 0x000fc600078e00ff */
[----:B------:R-:W-:-:S07]  /*0500*/  SHF.R.S32.HI R6, RZ, 0x1f, R0 ;  /* 0x0000001fff067819 */ /* 0x000fce0000011400 */
.L_x_24:
[----:B-1----:R-:W1:Y:S01]  /*0510*/  LDCU UR4, c[0x0][0x380] ;  /* 0x00007000ff0477ac */ /* 0x002e620008000800 */
[----:B0-----:R-:W0:Y:S01]  /*0520*/  LDC.64 R2, c[0x0][0x390] ;  /* 0x0000e400ff027b82 */ /* 0x001e220000000a00 */
[----:B------:R-:W-:Y:S01]  /*0530*/  VIADD R8, R13, 0x1 ;  /* 0x000000010d087836 */ /* 0x000fe20000000000 */
[----:B------:R-:W-:Y:S01]  /*0540*/  BSSY.RECONVERGENT B1, `(.L_x_5) ;  /* 0x000008a000017945 */ /* 0x000fe20003800200 */
[--C-:B------:R-:W-:Y:S02]  /*0550*/  IMAD.IADD R9, R0, 0x1, R13.reuse ;  /* 0x0000000100097824 */ /* 0x100fe400078e020d */
[----:B------:R-:W-:Y:S02]  /*0560*/  IMAD.MOV.U32 R14, RZ, RZ, R13 ;  /* 0x000000ffff0e7224 */ /* 0x000fe400078e000d */
[----:B------:R-:W-:Y:S02]  /*0570*/  IMAD.MOV.U32 R13, RZ, RZ, R8 ;  /* 0x000000ffff0d7224 */ /* 0x000fe400078e0008 */
[----:B-1----:R-:W-:-:S05]  /*0580*/  IMAD.U32 R7, RZ, RZ, UR4 ;  /* 0x00000004ff077e24 */ /* 0x002fca000f8e00ff */
[CC--:B------:R-:W-:Y:S02]  /*0590*/  ISETP.GE.AND P1, PT, R8.reuse, R7.reuse, PT ;  /* 0x000000070800720c */ /* 0x0c0fe40003f26270 */
[----:B------:R-:W-:Y:S01]  /*05a0*/  ISETP.NE.AND P0, PT, R8, R7, PT ;  /* 0x000000070800720c */ /* 0x000fe20003f05270 */
[----:B0-----:R-:W-:-:S10]  /*05b0*/  IMAD.WIDE R2, R9, 0x4, R2 ;  /* 0x0000000409027825 */ /* 0x001fd400078e0202 */
[----:B------:R-:W-:Y:S05]  /*05c0*/  @P1 BRA `(.L_x_6) ;  /* 0x0000000800041947 */ /* 0x000fea0003800000 */
[----:B------:R-:W-:Y:S01]  /*05d0*/  LOP3.LUT R8, RZ, R14, RZ, 0x33, !PT ;  /* 0x0000000eff087212 */ /* 0x000fe200078e33ff */
[----:B------:R-:W-:Y:S01]  /*05e0*/  BSSY.RECONVERGENT B0, `(.L_x_7) ;  /* 0x0000039000007945 */ /* 0x000fe20003800200 */
[----:B------:R-:W-:Y:S02]  /*05f0*/  IMAD R12, R14, R7, RZ ;  /* 0x000000070e0c7224 */ /* 0x000fe400078e02ff */
[----:B------:R-:W-:Y:S02]  /*0600*/  IMAD.MOV.U32 R15, RZ, RZ, R13 ;  /* 0x000000ffff0f7224 */ /* 0x000fe400078e000d */
[----:B------:R-:W-:-:S05]  /*0610*/  IMAD.IADD R8, R8, 0x1, R7 ;  /* 0x0000000108087824 */ /* 0x000fca00078e0207 */
[----:B------:R-:W-:-:S13]  /*0620*/  LOP3.LUT P1, R19, R8, 0x3, RZ, 0xc0, !PT ;  /* 0x0000000308137812 */ /* 0x000fda000782c0ff */
[----:B------:R-:W-:Y:S05]  /*0630*/  @!P1 BRA `(.L_x_8) ;  /* 0x0000000000cc9947 */ /* 0x000fea0003800000 */
[----:B------:R-:W0:Y:S01]  /*0640*/  LDC.64 R8, c[0x0][0x388] ;  /* 0x0000e200ff087b82 */ /* 0x000e220000000a00 */
[----:B------:R-:W-:Y:S01]  /*0650*/  IMAD.IADD R11, R12, 0x1, R14 ;  /* 0x000000010c0b7824 */ /* 0x000fe200078e020e */
[----:B------:R-:W1:Y:S03]  /*0660*/  LDCU.64 UR4, c[0x0][0x390] ;  /* 0x00007200ff0477ac */ /* 0x000e660008000a00 */
[----:B0-----:R-:W-:-:S05]  /*0670*/  IMAD.WIDE.U32 R8, R11, 0x4, R8 ;  /* 0x000000040b087825 */ /* 0x001fca00078e0008 */
[----:B------:R-:W2:Y:S01]  /*0680*/  LDG.E R15, desc[UR36][R8.64+0x4] ;  /* 0x00000424080f7981 */ /* 0x000ea2000c1e1900 */
[----:B------:R-:W-:Y:S01]  /*0690*/  IADD3 R11, P1, PT, R0, R14, RZ ;  /* 0x0000000e000b7210 */ /* 0x000fe20007f3e0ff */
[----:B------:R-:W-:Y:S01]  /*06a0*/  BSSY.RECONVERGENT B3, `(.L_x_9) ;  /* 0x000000e000037945 */ /* 0x000fe20003800200 */
[----:B------:R-:W-:Y:S02]  /*06b0*/  ISETP.NE.AND P2, PT, R19, 0x1, PT ;  /* 0x000000011300780c */ /* 0x000fe40003f45270 */
[----:B-1----:R-:W-:Y:S01]  /*06c0*/  LEA R10, P3, R11, UR4, 0x2 ;  /* 0x000000040b0a7c11 */ /* 0x002fe2000f8610ff */
[----:B------:R-:W-:-:S05]  /*06d0*/  IMAD.X R20, RZ, RZ, R6, P1 ;  /* 0x000000ffff147224 */ /* 0x000fca00008e0606 */
[----:B------:R-:W-:Y:S02]  /*06e0*/  LEA.HI.X R11, R11, UR5, R20, 0x2, P3 ;  /* 0x000000050b0b7c11 */ /* 0x000fe400098f1414 */
[----:B--2---:R-:W-:-:S13]  /*06f0*/  ISETP.NE.AND P1, PT, R15, 0x1, PT ;  /* 0x000000010f00780c */ /* 0x004fda0003f25270 */
[----:B------:R-:W-:Y:S05]  /*0700*/  @P1 BRA `(.L_x_10) ;  /* 0x00000000001c1947 */ /* 0x000fea0003800000 */
[----:B------:R-:W2:Y:S04]  /*0710*/  LDG.E R15, desc[UR36][R2.64] ;  /* 0x00000024020f7981 */ /* 0x000ea8000c1e1900 */
[----:B------:R-:W2:Y:S02]  /*0720*/  LDG.E R20, desc[UR36][R10.64+0x4] ;  /* 0x000004240a147981 */ /* 0x000ea4000c1e1900 */
[----:B--2---:R-:W-:-:S13]  /*0730*/  ISETP.NE.AND P1, PT, R15, R20, PT ;  /* 0x000000140f00720c */ /* 0x004fda0003f25270 */
[----:B------:R-:W-:Y:S05]  /*0740*/  @P1 BRA `(.L_x_10) ;  /* 0x00000000000c1947 */ /* 0x000fea0003800000 */
[----:B------:R-:W2:Y:S02]  /*0750*/  LDG.E R15, desc[UR36][R16.64] ;  /* 0x00000024100f7981 */ /* 0x000ea4000c1e1900 */
[----:B--2---:R-:W-:-:S05]  /*0760*/  VIADD R15, R15, 0x1 ;  /* 0x000000010f0f7836 */ /* 0x004fca0000000000 */
[----:B------:R0:W-:Y:S02]  /*0770*/  STG.E desc[UR36][R16.64], R15 ;  /* 0x0000000f10007986 */ /* 0x0001e4000c101924 */
.L_x_10:
[----:B------:R-:W-:Y:S05]  /*0780*/  BSYNC.RECONVERGENT B3 ;  /* 0x0000000000037941 */ /* 0x000fea0003800200 */
.L_x_9:
[----:B0-----:R-:W-:Y:S01]  /*0790*/  VIADD R15, R14, 0x2 ;  /* 0x000000020e0f7836 */ /* 0x001fe20000000000 */
[----:B------:R-:W-:Y:S06]  /*07a0*/  @!P2 BRA `(.L_x_8) ;  /* 0x000000000070a947 */ /* 0x000fec0003800000 */
[----:B------:R-:W2:Y:S01]  /*07b0*/  LDG.E R15, desc[UR36][R8.64+0x8] ;  /* 0x00000824080f7981 */ /* 0x000ea2000c1e1900 */
[----:B------:R-:W-:Y:S01]  /*07c0*/  BSSY.RECONVERGENT B3, `(.L_x_11) ;  /* 0x000000b000037945 */ /* 0x000fe20003800200 */
[----:B------:R-:W-:Y:S02]  /*07d0*/  ISETP.NE.AND P2, PT, R19, 0x2, PT ;  /* 0x000000021300780c */ /* 0x000fe40003f45270 */
        /* <DEDUP_REMOVED lines=9> */
.L_x_12:
[----:B------:R-:W-:Y:S05]  /*0870*/  BSYNC.RECONVERGENT B3 ;  /* 0x0000000000037941 */ /* 0x000fea0003800200 */
.L_x_11:
[----:B0-----:R-:W-:Y:S01]  /*0880*/  VIADD R15, R14, 0x3 ;  /* 0x000000030e0f7836 */ /* 0x001fe20000000000 */
[----:B------:R-:W-:Y:S06]  /*0890*/  @!P2 BRA `(.L_x_8) ;  /* 0x000000000034a947 */ /* 0x000fec0003800000 */
[----:B------:R-:W2:Y:S01]  /*08a0*/  LDG.E R8, desc[UR36][R8.64+0xc] ;  /* 0x00000c2408087981 */ /* 0x000ea2000c1e1900 */
[----:B------:R-:W-:Y:S01]  /*08b0*/  BSSY.RECONVERGENT B3, `(.L_x_13) ;  /* 0x000000a000037945 */ /* 0x000fe20003800200 */
        /* <DEDUP_REMOVED lines=9> */
.L_x_14:
[----:B------:R-:W-:Y:S05]  /*0950*/  BSYNC.RECONVERGENT B3 ;  /* 0x0000000000037941 */ /* 0x000fea0003800200 */
.L_x_13:
[----:B------:R-:W-:-:S07]  /*0960*/  VIADD R15, R14, 0x4 ;  /* 0x000000040e0f7836 */ /* 0x000fce0000000000 */
.L_x_8:
[----:B------:R-:W-:Y:S05]  /*0970*/  BSYNC.RECONVERGENT B0 ;  /* 0x0000000000007941 */ /* 0x000fea0003800200 */
.L_x_7:
[----:B------:R-:W1:Y:S01]  /*0980*/  LDC.64 R10, c[0x0][0x390] ;  /* 0x0000e400ff0a7b82 */ /* 0x000e620000000a00 */
[----:B------:R-:W-:-:S04]  /*0990*/  IADD3 R14, PT, PT, -R14, -0x2, R7 ;  /* 0xfffffffe0e0e7810 */ /* 0x000fc80007ffe107 */
[----:B------:R-:W-:-:S03]  /*09a0*/  ISETP.GE.U32.AND P1, PT, R14, 0x3, PT ;  /* 0x000000030e00780c */ /* 0x000fc60003f26070 */
[----:B0-----:R-:W0:Y:S10]  /*09b0*/  LDC.64 R8, c[0x0][0x388] ;  /* 0x0000e200ff087b82 */ /* 0x001e340000000a00 */
[----:B------:R-:W-:Y:S05]  /*09c0*/  @!P1 BRA `(.L_x_6) ;  /* 0x0000000400049947 */ /* 0x000fea0003800000 */
.L_x_23:
[----:B------:R-:W-:-:S04]  /*09d0*/  IMAD.IADD R21, R12, 0x1, R15 ;  /* 0x000000010c157824 */ /* 0x000fc800078e020f */
[----:B0-----:R-:W-:-:S06]  /*09e0*/  IMAD.WIDE.U32 R20, R21, 0x4, R8 ;  /* 0x0000000415147825 */ /* 0x001fcc00078e0008 */
[----:B------:R-:W2:Y:S01]  /*09f0*/  LDG.E R20, desc[UR36][R20.64] ;  /* 0x0000002414147981 */ /* 0x000ea2000c1e1900 */
[----:B------:R-:W-:Y:S01]  /*0a00*/  BSSY.RECONVERGENT B0, `(.L_x_15) ;  /* 0x000000b000007945 */ /* 0x000fe20003800200 */
[----:B--2---:R-:W-:-:S13]  /*0a10*/  ISETP.NE.AND P1, PT, R20, 0x1, PT ;  /* 0x000000011400780c */ /* 0x004fda0003f25270 */
[----:B------:R-:W-:Y:S05]  /*0a20*/  @P1 BRA `(.L_x_16) ;  /* 0x0000000000201947 */ /* 0x000fea0003800000 */
[----:B------:R-:W-:Y:S01]  /*0a30*/  IMAD.IADD R21, R0, 0x1, R15 ;  /* 0x0000000100157824 */ /* 0x000fe200078e020f */
[----:B------:R-:W2:Y:S03]  /*0a40*/  LDG.E R7, desc[UR36][R2.64] ;  /* 0x0000002402077981 */ /* 0x000ea6000c1e1900 */
[----:B-1----:R-:W-:-:S06]  /*0a50*/  IMAD.WIDE R20, R21, 0x4, R10 ;  /* 0x0000000415147825 */ /* 0x002fcc00078e020a */
[----:B------:R-:W2:Y:S02]  /*0a60*/  LDG.E R20, desc[UR36][R20.64] ;  /* 0x0000002414147981 */ /* 0x000ea4000c1e1900 */
[----:B--2---:R-:W-:-:S13]  /*0a70*/  ISETP.NE.AND P1, PT, R7, R20, PT ;  /* 0x000000140700720c */ /* 0x004fda0003f25270 */
[----:B------:R-:W2:Y:S02]  /*0a80*/  @!P1 LDG.E R7, desc[UR36][R16.64] ;  /* 0x0000002410079981 */ /* 0x000ea4000c1e1900 */
[----:B--2---:R-:W-:-:S05]  /*0a90*/  @!P1 VIADD R7, R7, 0x1 ;  /* 0x0000000107079836 */ /* 0x004fca0000000000 */
[----:B------:R0:W-:Y:S02]  /*0aa0*/  @!P1 STG.E desc[UR36][R16.64], R7 ;  /* 0x0000000710009986 */ /* 0x0001e4000c101924 */
.L_x_16:
[----:B------:R-:W-:Y:S05]  /*0ab0*/  BSYNC.RECONVERGENT B0 ;  /* 0x0000000000007941 */ /* 0x000fea0003800200 */
.L_x_15:
[----:B------:R-:W2:Y:S01]  /*0ac0*/  LDCU.64 UR4, c[0x0][0x388] ;  /* 0x00007100ff0477ac */ /* 0x000ea20008000a00 */
[----:B0-----:R-:W-:Y:S02]  /*0ad0*/  SHF.R.S32.HI R7, RZ, 0x1f, R15 ;  /* 0x0000001fff077819 */ /* 0x001fe4000001140f */
[----:B------:R-:W-:-:S05]  /*0ae0*/  IADD3 R14, P1, PT, R12, R15, RZ ;  /* 0x0000000f0c0e7210 */ /* 0x000fca0007f3e0ff */
[----:B------:R-:W-:Y:S01]  /*0af0*/  IMAD.X R19, RZ, RZ, R7, P1 ;  /* 0x000000ffff137224 */ /* 0x000fe200008e0607 */
[----:B--2---:R-:W-:-:S04]  /*0b00*/  LEA R20, P1, R14, UR4, 0x2 ;  /* 0x000000040e147c11 */ /* 0x004fc8000f8210ff */
[----:B------:R-:W-:Y:S01]  /*0b10*/  LEA.HI.X R21, R14, UR5, R19, 0x2, P1 ;  /* 0x000000050e157c11 */ /* 0x000fe200088f1413 */
[----:B------:R-:W0:Y:S04]  /*0b20*/  LDCU.64 UR4, c[0x0][0x390] ;  /* 0x00007200ff0477ac */ /* 0x000e280008000a00 */
[----:B------:R-:W2:Y:S01]  /*0b30*/  LDG.E R19, desc[UR36][R20.64+0x4] ;  /* 0x0000042414137981 */ /* 0x000ea2000c1e1900 */
[----:B------:R-:W-:Y:S01]  /*0b40*/  IADD3 R14, P1, PT, R0, R15, RZ ;  /* 0x0000000f000e7210 */ /* 0x000fe20007f3e0ff */
[----:B------:R-:W-:Y:S04]  /*0b50*/  BSSY.RECONVERGENT B0, `(.L_x_17) ;  /* 0x000000c000007945 */ /* 0x000fe80003800200 */
[----:B------:R-:W-:Y:S01]  /*0b60*/  IMAD.X R7, R6, 0x1, R7, P1 ;  /* 0x0000000106077824 */ /* 0x000fe200008e0607 */
[----:B0-----:R-:W-:-:S04]  /*0b70*/  LEA R22, P2, R14, UR4, 0x2 ;  /* 0x000000040e167c11 */ /* 0x001fc8000f8410ff */
[----:B------:R-:W-:Y:S02]  /*0b80*/  LEA.HI.X R23, R14, UR5, R7, 0x2, P2 ;  /* 0x000000050e177c11 */ /* 0x000fe400090f1407 */
[----:B--2---:R-:W-:-:S13]  /*0b90*/  ISETP.NE.AND P1, PT, R19, 0x1, PT ;  /* 0x000000011300780c */ /* 0x004fda0003f25270 */
[----:B------:R-:W-:Y:S05]  /*0ba0*/  @P1 BRA `(.L_x_18) ;  /* 0x0000000000181947 */ /* 0x000fea0003800000 */
[----:B------:R-:W2:Y:S04]  /*0bb0*/  LDG.E R7, desc[UR36][R2.64] ;  /* 0x0000002402077981 */ /* 0x000ea8000c1e1900 */
[----:B------:R-:W2:Y:S02]  /*0bc0*/  LDG.E R14, desc[UR36][R22.64+0x4] ;  /* 0x00000424160e7981 */ /* 0x000ea4000c1e1900 */
[----:B--2---:R-:W-:-:S13]  /*0bd0*/  ISETP.NE.AND P1, PT, R7, R14, PT ;  /* 0x0000000e0700720c */ /* 0x004fda0003f25270 */
[----:B------:R-:W2:Y:S02]  /*0be0*/  @!P1 LDG.E R7, desc[UR36][R16.64] ;  /* 0x0000002410079981 */ /* 0x000ea4000c1e1900 */
[----:B--2---:R-:W-:-:S05]  /*0bf0*/  @!P1 VIADD R7, R7, 0x1 ;  /* 0x0000000107079836 */ /* 0x004fca0000000000 */
[----:B------:R0:W-:Y:S02]  /*0c00*/  @!P1 STG.E desc[UR36][R16.64], R7 ;  /* 0x0000000710009986 */ /* 0x0001e4000c101924 */
.L_x_18:
[----:B------:R-:W-:Y:S05]  /*0c10*/  BSYNC.RECONVERGENT B0 ;  /* 0x0000000000007941 */ /* 0x000fea0003800200 */
.L_x_17:
[----:B0-----:R-:W2:Y:S01]  /*0c20*/  LDG.E R7, desc[UR36][R20.64+0x8] ;  /* 0x0000082414077981 */ /* 0x001ea2000c1e1900 */
[----:B------:R-:W-:Y:S01]  /*0c30*/  BSSY.RECONVERGENT B0, `(.L_x_19) ;  /* 0x0000009000007945 */ /* 0x000fe20003800200 */
        /* <DEDUP_REMOVED lines=8> */
.L_x_20:
[----:B------:R-:W-:Y:S05]  /*0cc0*/  BSYNC.RECONVERGENT B0 ;  /* 0x0000000000007941 */ /* 0x000fea0003800200 */
.L_x_19:
[----:B------:R-:W2:Y:S01]  /*0cd0*/  LDG.E R20, desc[UR36][R20.64+0xc] ;  /* 0x00000c2414147981 */ /* 0x000ea2000c1e1900 */
[----:B------:R-:W-:Y:S01]  /*0ce0*/  BSSY.RECONVERGENT B0, `(.L_x_21) ;  /* 0x000000a000007945 */ /* 0x000fe20003800200 */
[----:B--2---:R-:W-:-:S13]  /*0cf0*/  ISETP.NE.AND P1, PT, R20, 0x1, PT ;  /* 0x000000011400780c */ /* 0x004fda0003f25270 */
[----:B------:R-:W-:Y:S05]  /*0d00*/  @P1 BRA `(.L_x_22) ;  /* 0x00000000001c1947 */ /* 0x000fea0003800000 */
[----:B------:R-:W2:Y:S04]  /*0d10*/  LDG.E R22, desc[UR36][R22.64+0xc] ;  /* 0x00000c2416167981 */ /* 0x000ea8000c1e1900 */
[----:B0-----:R-:W2:Y:S02]  /*0d20*/  LDG.E R7, desc[UR36][R2.64] ;  /* 0x0000002402077981 */ /* 0x001ea4000c1e1900 */
[----:B--2---:R-:W-:-:S13]  /*0d30*/  ISETP.NE.AND P1, PT, R7, R22, PT ;  /* 0x000000160700720c */ /* 0x004fda0003f25270 */
[----:B------:R-:W-:Y:S05]  /*0d40*/  @P1 BRA `(.L_x_22) ;  /* 0x00000000000c1947 */ /* 0x000fea0003800000 */
[----:B------:R-:W2:Y:S02]  /*0d50*/  LDG.E R7, desc[UR36][R16.64] ;  /* 0x0000002410077981 */ /* 0x000ea4000c1e1900 */
[----:B--2---:R-:W-:-:S05]  /*0d60*/  VIADD R7, R7, 0x1 ;  /* 0x0000000107077836 */ /* 0x004fca0000000000 */
[----:B------:R2:W-:Y:S02]  /*0d70*/  STG.E desc[UR36][R16.64], R7 ;  /* 0x0000000710007986 */ /* 0x0005e4000c101924 */
.L_x_22:
[----:B------:R-:W-:Y:S05]  /*0d80*/  BSYNC.RECONVERGENT B0 ;  /* 0x0000000000007941 */ /* 0x000fea0003800200 */
.L_x_21:
[----:B------:R-:W0:Y:S01]  /*0d90*/  LDCU UR4, c[0x0][0x380] ;  /* 0x00007000ff0477ac */ /* 0x000e220008000800 */
[----:B------:R-:W-:Y:S02]  /*0da0*/  VIADD R15, R15, 0x4 ;  /* 0x000000040f0f7836 */ /* 0x000fe40000000000 */
[----:B0-2---:R-:W-:-:S05]  /*0db0*/  IMAD.U32 R7, RZ, RZ, UR4 ;  /* 0x00000004ff077e24 */ /* 0x005fca000f8e00ff */
[----:B------:R-:W-:-:S13]  /*0dc0*/  ISETP.NE.AND P1, PT, R15, R7, PT ;  /* 0x000000070f00720c */ /* 0x000fda0003f25270 */
[----:B------:R-:W-:Y:S05]  /*0dd0*/  @P1 BRA `(.L_x_23) ;  /* 0xfffffff800fc1947 */ /* 0x000fea000383ffff */
.L_x_6:
[----:B------:R-:W-:Y:S05]  /*0de0*/  BSYNC.RECONVERGENT B1 ;  /* 0x0000000000017941 */ /* 0x000fea0003800200 */
.L_x_5:
[----:B------:R-:W0:Y:S01]  /*0df0*/  LDG.E R3, desc[UR36][R2.64] ;  /* 0x0000002402037981 */ /* 0x000e22000c1e1900 */
[----:B-1----:R-:W-:Y:S01]  /*0e00*/  IMAD.MOV.U32 R10, RZ, RZ, 0x1 ;  /* 0x00000001ff0a7424 */ /* 0x002fe200078e00ff */
[----:B0-----:R-:W-:-:S04]  /*0e10*/  IADD3 R8, P1, PT, R3, R4, RZ ;  /* 0x0000000403087210 */ /* 0x001fc80007f3e0ff */
[----:B------:R-:W-:Y:S02]  /*0e20*/  LEA.HI.X.SX32 R9, R3, R5, 0x1, P1 ;  /* 0x0000000503097211 */ /* 0x000fe400008f0eff */
[----:B------:R-:W-:-:S05]  /*0e30*/  PRMT R3, R10, 0x7610, R3 ;  /* 0x000076100a037816 */ /* 0x000fca0000000003 */
[----:B------:R1:W-:Y:S01]  /*0e40*/  ST.E.U8 desc[UR36][R8.64], R3 ;  /* 0x0000000308007985 */ /* 0x0003e2000c101124 */
[----:B------:R-:W-:Y:S05]  /*0e50*/  @P0 BRA `(.L_x_24) ;  /* 0xfffffff400ac0947 */ /* 0x000fea000383ffff */
[----:B------:R-:W-:Y:S05]  /*0e60*/  BSYNC.RECONVERGENT B2 ;  /* 0x0000000000027941 */ /* 0x000fea0003800200 */
.L_x_4:
[----:B------:R-:W2:Y:S01]  /*0e70*/  LDG.E R0, desc[UR36][R16.64] ;  /* 0x0000002410007981 */ /* 0x000ea2000c1e1900 */
[----:B------:R-:W-:Y:S01]  /*0e80*/  BSSY.RECONVERGENT B1, `(.L_x_25) ;  /* 0x0000110000017945 */ /* 0x000fe20003800200 */
[----:B--2---:R-:W-:-:S13]  /*0e90*/  ISETP.NE.AND P0, PT, R0, RZ, PT ;  /* 0x000000ff0000720c */ /* 0x004fda0003f05270 */
[----:B------:R-:W-:Y:S05]  /*0ea0*/  @P0 BRA `(.L_x_26) ;  /* 0x0000001000340947 */ /* 0x000fea0003800000 */
[----:B------:R-:W-:-:S13]  /*0eb0*/  ISETP.GE.AND P0, PT, R7, 0x1, PT ;  /* 0x000000010700780c */ /* 0x000fda0003f06270 */
[----:B------:R-:W-:Y:S05]  /*0ec0*/  @!P0 BRA `(.L_x_27) ;  /* 0x0000000c00888947 */ /* 0x000fea0003800000 */
[----:B01----:R-:W0:Y:S01]  /*0ed0*/  LDC.64 R2, c[0x0][0x390] ;  /* 0x0000e400ff027b82 */ /* 0x003e220000000a00 */
[C---:B------:R-:W-:Y:S01]  /*0ee0*/  LOP3.LUT R13, R7.reuse, 0xf, RZ, 0xc0, !PT ;  /* 0x0000000f070d7812 */ /* 0x040fe200078ec0ff */
[----:B------:R-:W-:Y:S01]  /*0ef0*/  BSSY.RECONVERGENT B0, `(.L_x_28) ;  /* 0x00000de000007945 */ /* 0x000fe20003800200 */
[C---:B------:R-:W-:Y:S01]  /*0f00*/  LOP3.LUT R19, R7.reuse, 0x7, RZ, 0xc0, !PT ;  /* 0x0000000707137812 */ /* 0x040fe200078ec0ff */
[----:B------:R-:W-:Y:S01]  /*0f10*/  IMAD R8, R18, R7, RZ ;  /* 0x0000000712087224 */ /* 0x000fe200078e02ff */
[----:B------:R-:W-:Y:S01]  /*0f20*/  LOP3.LUT R12, R7, 0x3, RZ, 0xc0, !PT ;  /* 0x00000003070c7812 */ /* 0x000fe200078ec0ff */
[----:B------:R-:W-:Y:S02]  /*0f30*/  VIADD R0, R13, 0xffffffff ;  /* 0xffffffff0d007836 */ /* 0x000fe40000000000 */
[----:B------:R-:W-:-:S03]  /*0f40*/  VIADD R6, R19, 0xffffffff ;  /* 0xffffffff13067836 */ /* 0x000fc60000000000 */
[----:B------:R-:W-:Y:S02]  /*0f50*/  ISETP.GE.U32.AND P0, PT, R0, 0x7, PT ;  /* 0x000000070000780c */ /* 0x000fe40003f06070 */
[----:B------:R-:W-:Y:S02]  /*0f60*/  LOP3.LUT R0, R7, 0x7ffffff0, RZ, 0xc0, !PT ;  /* 0x7ffffff007007812 */ /* 0x000fe400078ec0ff */
[----:B------:R-:W-:-:S03]  /*0f70*/  ISETP.GE.U32.AND P1, PT, R6, 0x3, PT ;  /* 0x000000030600780c */ /* 0x000fc60003f26070 */
[----:B------:R-:W-:Y:S01]  /*0f80*/  IMAD.MOV R10, RZ, RZ, -R0 ;  /* 0x000000ffff0a7224 */ /* 0x000fe200078e0a00 */
[----:B0-----:R-:W-:-:S05]  /*0f90*/  IADD3 R2, P2, PT, R2, 0x20, RZ ;  /* 0x0000002002027810 */ /* 0x001fca0007f5e0ff */
[----:B------:R-:W-:-:S08]  /*0fa0*/  IMAD.X R3, RZ, RZ, R3, P2 ;  /* 0x000000ffff037224 */ /* 0x000fd000010e0603 */
.L_x_45:
[----:B------:R-:W0:Y:S01]  /*0fb0*/  LDCU UR4, c[0x0][0x380] ;  /* 0x00007000ff0477ac */ /* 0x000e220008000800 */
[----:B------:R-:W-:Y:S01]  /*0fc0*/  BSSY.RECONVERGENT B2, `(.L_x_29) ;  /* 0x000000c000027945 */ /* 0x000fe20003800200 */
[----:B0-----:R-:W-:-:S07]  /*0fd0*/  IMAD.U32 R11, RZ, RZ, UR4 ;  /* 0x00000004ff0b7e24 */ /* 0x001fce000f8e00ff */
.L_x_31:
[----:B------:R-:W-:Y:S01]  /*0fe0*/  ISETP.GE.AND P2, PT, R11, 0x1, PT ;  /* 0x000000010b00780c */ /* 0x000fe20003f46270 */
[----:B------:R-:W-:Y:S02]  /*0ff0*/  IMAD.MOV.U32 R14, RZ, RZ, R11 ;  /* 0x000000ffff0e7224 */ /* 0x000fe400078e000b */
[----:B------:R-:W-:-:S10]  /*1000*/  IMAD.MOV.U32 R11, RZ, RZ, -0x1 ;  /* 0xffffffffff0b7424 */ /* 0x000fd400078e00ff */
[----:B------:R-:W-:Y:S05]  /*1010*/  @!P2 BRA `(.L_x_30) ;  /* 0x000000000018a947 */ /* 0x000fea0003800000 */
[----:B------:R-:W-:-:S05]  /*1020*/  VIADD R11, R14, 0xffffffff ;  /* 0xffffffff0e0b7836 */ /* 0x000fca0000000000 */
[----:B------:R-:W-:-:S05]  /*1030*/  IADD3 R6, P3, PT, R11, R4, RZ ;  /* 0x000000040b067210 */ /* 0x000fca0007f7e0ff */
[----:B------:R-:W-:-:S05]  /*1040*/  IMAD.X R7, RZ, RZ, R5, P3 ;  /* 0x000000ffff077224 */ /* 0x000fca00018e0605 */
[----:B------:R-:W2:Y:S02]  /*1050*/  LD.E.U8 R6, desc[UR36][R6.64] ;  /* 0x0000002406067980 */ /* 0x000ea4000c101100 */
[----:B--2---:R-:W-:-:S13]  /*1060*/  ISETP.NE.AND P3, PT, R6, RZ, PT ;  /* 0x000000ff0600720c */ /* 0x004fda0003f65270 */
[----:B------:R-:W-:Y:S05]  /*1070*/  @!P3 BRA `(.L_x_31) ;  /* 0xfffffffc00d8b947 */ /* 0x000fea000383ffff */
.L_x_30:
[----:B------:R-:W-:Y:S05]  /*1080*/  BSYNC.RECONVERGENT B2 ;  /* 0x0000000000027941 */ /* 0x000fea0003800200 */
.L_x_29:
[----:B------:R-:W-:Y:S05]  /*1090*/  @!P2 BRA `(.L_x_32) ;  /* 0x0000000c000ca947 */ /* 0x000fea0003800000 */
[----:B------:R-:W2:Y:S01]  /*10a0*/  LD.E.U8 R6, desc[UR36][R4.64] ;  /* 0x0000002404067980 */ /* 0x000ea2000c101100 */
[----:B------:R-:W-:Y:S01]  /*10b0*/  BSSY.RELIABLE B2, `(.L_x_33) ;  /* 0x0000012000027945 */ /* 0x000fe20003800100 */
[----:B------:R-:W-:Y:S02]  /*10c0*/  IMAD.MOV.U32 R9, RZ, RZ, RZ ;  /* 0x000000ffff097224 */ /* 0x000fe400078e00ff */
[----:B------:R-:W-:Y:S01]  /*10d0*/  IMAD.MOV.U32 R7, RZ, RZ, R5 ;  /* 0x000000ffff077224 */ /* 0x000fe200078e0005 */
[----:B--2---:R-:W-:Y:S01]  /*10e0*/  ISETP.NE.AND P2, PT, R6, RZ, PT ;  /* 0x000000ff0600720c */ /* 0x004fe20003f45270 */
[----:B------:R-:W-:-:S12]  /*10f0*/  IMAD.MOV.U32 R6, RZ, RZ, R4 ;  /* 0x000000ffff067224 */ /* 0x000fd800078e0004 */
[----:B------:R-:W-:Y:S05]  /*1100*/  @!P2 BRA `(.L_x_34) ;  /* 0x000000000030a947 */ /* 0x000fea0003800000 */
[----:B------:R-:W-:Y:S01]  /*1110*/  BSSY.RELIABLE B3, `(.L_x_34) ;  /* 0x000000b000037945 */ /* 0x000fe20003800100 */
.L_x_35:
[----:B------:R-:W-:-:S05]  /*1120*/  VIADD R9, R9, 0x1 ;  /* 0x0000000109097836 */ /* 0x000fca0000000000 */
[----:B------:R-:W-:-:S13]  /*1130*/  ISETP.NE.AND P2, PT, R9, R14, PT ;  /* 0x0000000e0900720c */ /* 0x000fda0003f45270 */
[----:B------:R-:W-:Y:S05]  /*1140*/  @!P2 BREAK.RELIABLE B3 ;  /* 0x000000000003a942 */ /* 0x000fea0003800100 */
[----:B------:R-:W-:Y:S05]  /*1150*/  @!P2 BREAK.RELIABLE B2 ;  /* 0x000000000002a942 */ /* 0x000fea0003800100 */
[----:B------:R-:W-:Y:S05]  /*1160*/  @!P2 BRA `(.L_x_32) ;  /* 0x0000000800d8a947 */ /* 0x000fea0003800000 */
[----:B------:R-:W-:-:S05]  /*1170*/  IADD3 R6, P2, PT, R9, R4, RZ ;  /* 0x0000000409067210 */ /* 0x000fca0007f5e0ff */
[----:B------:R-:W-:-:S05]  /*1180*/  IMAD.X R7, RZ, RZ, R5, P2 ;  /* 0x000000ffff077224 */ /* 0x000fca00010e0605 */
[----:B------:R-:W2:Y:S02]  /*1190*/  LD.E.U8 R15, desc[UR36][R6.64] ;  /* 0x00000024060f7980 */ /* 0x000ea4000c101100 */
[----:B--2---:R-:W-:-:S13]  /*11a0*/  ISETP.NE.AND P2, PT, R15, RZ, PT ;  /* 0x000000ff0f00720c */ /* 0x004fda0003f45270 */
[----:B------:R-:W-:Y:S05]  /*11b0*/  @P2 BRA `(.L_x_35) ;  /* 0xfffffffc00d82947 */ /* 0x000fea000383ffff */
[----:B------:R-:W-:Y:S05]  /*11c0*/  BSYNC.RELIABLE B3 ;  /* 0x0000000000037941 */ /* 0x000fea0003800100 */
.L_x_34:
[----:B------:R-:W-:Y:S05]  /*11d0*/  BSYNC.RELIABLE B2 ;  /* 0x0000000000027941 */ /* 0x000fea0003800100 */
.L_x_33:
[----:B------:R-:W0:Y:S01]  /*11e0*/  LDCU UR4, c[0x0][0x380] ;  /* 0x00007000ff0477ac */ /* 0x000e220008000800 */
[----:B------:R-:W-:Y:S01]  /*11f0*/  IMAD.MOV.U32 R21, RZ, RZ, RZ ;  /* 0x000000ffff157224 */ /* 0x000fe200078e00ff */
[----:B0-----:R-:W-:-:S09]  /*1200*/  UISETP.GE.U32.AND UP0, UPT, UR4, 0x10, UPT ;  /* 0x000000100400788c */ /* 0x001fd2000bf06070 */
[----:B------:R-:W-:Y:S05]  /*1210*/  BRA.U !UP0, `(.L_x_36) ;  /* 0x0000000508287547 */ /* 0x000fea000b800000 */
[----:B------:R-:W-:Y:S01]  /*1220*/  BSSY.RECONVERGENT B2, `(.L_x_37) ;  /* 0x0000048000027945 */ /* 0x000fe20003800200 */
[----:B------:R-:W-:Y:S02]  /*1230*/  IMAD.MOV.U32 R21, RZ, RZ, R8 ;  /* 0x000000ffff157224 */ /* 0x000fe400078e0008 */
[----:B------:R-:W-:-:S07]  /*1240*/  IMAD.MOV.U32 R20, RZ, RZ, R10 ;  /* 0x000000ffff147224 */ /* 0x000fce00078e000a */
.L_x_38:
[----:B------:R-:W-:-:S05]  /*1250*/  IMAD.WIDE R14, R21, 0x4, R2 ;  /* 0x00000004150e7825 */ /* 0x000fca00078e0202 */
[----:B------:R-:W2:Y:S04]  /*1260*/  LDG.E R22, desc[UR36][R14.64+-0x20] ;  /* 0xffffe0240e167981 */ /* 0x000ea8000c1e1900 */
[----:B------:R-:W3:Y:S04]  /*1270*/  LDG.E R24, desc[UR36][R14.64+-0x14] ;  /* 0xffffec240e187981 */ /* 0x000ee8000c1e1900 */
[----:B------:R-:W4:Y:S04]  /*1280*/  LDG.E R26, desc[UR36][R14.64+-0x10] ;  /* 0xfffff0240e1a7981 */ /* 0x000f28000c1e1900 */
[----:B------:R-:W5:Y:S04]  /*1290*/  LDG.E R28, desc[UR36][R14.64+-0x1c] ;  /* 0xffffe4240e1c7981 */ /* 0x000f68000c1e1900 */
[----:B------:R-:W5:Y:S01]  /*12a0*/  LDG.E R27, desc[UR36][R14.64+-0x18] ;  /* 0xffffe8240e1b7981 */ /* 0x000f62000c1e1900 */
[----:B--2---:R-:W-:-:S13]  /*12b0*/  ISETP.GT.AND P2, PT, R22, R9, PT ;  /* 0x000000091600720c */ /* 0x004fda0003f44270 */
[----:B------:R-:W-:Y:S02]  /*12c0*/  @P2 VIADD R23, R22, 0xffffffff ;  /* 0xffffffff16172836 */ /* 0x000fe40000000000 */
[----:B------:R-:W2:Y:S01]  /*12d0*/  LDG.E R22, desc[UR36][R14.64+-0xc] ;  /* 0xfffff4240e167981 */ /* 0x000ea2000c1e1900 */
[-C--:B---3--:R-:W-:Y:S02]  /*12e0*/  ISETP.GT.AND P4, PT, R24, R9.reuse, PT ;  /* 0x000000091800720c */ /* 0x088fe40003f84270 */
[-C--:B----4-:R-:W-:Y:S01]  /*12f0*/  ISETP.GT.AND P5, PT, R26, R9.reuse, PT ;  /* 0x000000091a00720c */ /* 0x090fe20003fa4270 */
[----:B------:R0:W-:Y:S01]  /*1300*/  @P2 STG.E desc[UR36][R14.64+-0x20], R23 ;  /* 0xffffe0170e002986 */ /* 0x0001e2000c101924 */
[----:B-----5:R-:W-:-:S09]  /*1310*/  ISETP.GT.AND P2, PT, R28, R9, PT ;  /* 0x000000091c00720c */ /* 0x020fd20003f44270 */
[----:B------:R-:W-:Y:S02]  /*1320*/  @P4 VIADD R29, R24, 0xffffffff ;  /* 0xffffffff181d4836 */ /* 0x000fe40000000000 */
[----:B0-----:R-:W-:Y:S01]  /*1330*/  @P5 VIADD R23, R26, 0xffffffff ;  /* 0xffffffff1a175836 */ /* 0x001fe20000000000 */
[----:B------:R-:W3:Y:S04]  /*1340*/  LDG.E R24, desc[UR36][R14.64+-0x8] ;  /* 0xfffff8240e187981 */ /* 0x000ee8000c1e1900 */
[----:B------:R0:W-:Y:S01]  /*1350*/  @P4 STG.E desc[UR36][R14.64+-0x14], R29 ;  /* 0xffffec1d0e004986 */ /* 0x0001e2000c101924 */
[----:B------:R-:W-:-:S03]  /*1360*/  @P2 VIADD R25, R28, 0xffffffff ;  /* 0xffffffff1c192836 */ /* 0x000fc60000000000 */
[----:B------:R-:W4:Y:S04]  /*1370*/  LDG.E R28, desc[UR36][R14.64+-0x4] ;  /* 0xfffffc240e1c7981 */ /* 0x000f28000c1e1900 */
[----:B0-----:R-:W5:Y:S01]  /*1380*/  LDG.E R29, desc[UR36][R14.64+0x4] ;  /* 0x000004240e1d7981 */ /* 0x001f62000c1e1900 */
[----:B--2---:R-:W-:-:S13]  /*1390*/  ISETP.GT.AND P6, PT, R22, R9, PT ;  /* 0x000000091600720c */ /* 0x004fda0003fc4270 */
[----:B------:R-:W-:Y:S02]  /*13a0*/  @P6 VIADD R26, R22, 0xffffffff ;  /* 0xffffffff161a6836 */ /* 0x000fe40000000000 */
[----:B------:R-:W2:Y:S04]  /*13b0*/  LDG.E R22, desc[UR36][R14.64+0x8] ;  /* 0x000008240e167981 */ /* 0x000ea8000c1e1900 */
[----:B------:R0:W-:Y:S04]  /*13c0*/  @P6 STG.E desc[UR36][R14.64+-0xc], R26 ;  /* 0xfffff41a0e006986 */ /* 0x0001e8000c101924 */
[----:B0-----:R-:W2:Y:S01]  /*13d0*/  LDG.E R26, desc[UR36][R14.64] ;  /* 0x000000240e1a7981 */ /* 0x001ea2000c1e1900 */
[----:B------:R-:W-:-:S03]  /*13e0*/  ISETP.GT.AND P3, PT, R27, R9, PT ;  /* 0x000000091b00720c */ /* 0x000fc60003f64270 */
[----:B------:R0:W-:Y:S01]  /*13f0*/  @P2 STG.E desc[UR36][R14.64+-0x1c], R25 ;  /* 0xffffe4190e002986 */ /* 0x0001e2000c101924 */
[----:B---3--:R-:W-:-:S03]  /*1400*/  ISETP.GT.AND P2, PT, R24, R9, PT ;  /* 0x000000091800720c */ /* 0x008fc60003f44270 */
[----:B------:R1:W-:Y:S01]  /*1410*/  @P5 STG.E desc[UR36][R14.64+-0x10], R23 ;  /* 0xfffff0170e005986 */ /* 0x0003e2000c101924 */
[----:B-----5:R-:W-:-:S05]  /*1420*/  ISETP.GT.AND P5, PT, R29, R9, PT ;  /* 0x000000091d00720c */ /* 0x020fca0003fa4270 */
[----:B------:R-:W-:-:S05]  /*1430*/  @P3 VIADD R27, R27, 0xffffffff ;  /* 0xffffffff1b1b3836 */ /* 0x000fca0000000000 */
[----:B------:R-:W-:Y:S01]  /*1440*/  @P3 STG.E desc[UR36][R14.64+-0x18], R27 ;  /* 0xffffe81b0e003986 */ /* 0x000fe2000c101924 */
[----:B----4-:R-:W-:Y:S01]  /*1450*/  ISETP.GT.AND P3, PT, R28, R9, PT ;  /* 0x000000091c00720c */ /* 0x010fe20003f64270 */
[----:B0-----:R-:W-:Y:S02]  /*1460*/  @P2 VIADD R25, R24, 0xffffffff ;  /* 0xffffffff18192836 */ /* 0x001fe40000000000 */
[----:B------:R-:W-:-:S05]  /*1470*/  @P5 VIADD R29, R29, 0xffffffff ;  /* 0xffffffff1d1d5836 */ /* 0x000fca0000000000 */
[----:B------:R0:W-:Y:S05]  /*1480*/  @P5 STG.E desc[UR36][R14.64+0x4], R29 ;  /* 0x0000041d0e005986 */ /* 0x0001ea000c101924 */
[----:B-1----:R-:W-:Y:S02]  /*1490*/  @P3 VIADD R23, R28, 0xffffffff ;  /* 0xffffffff1c173836 */ /* 0x002fe40000000000 */
[----:B------:R-:W3:Y:S04]  /*14a0*/  LDG.E R28, desc[UR36][R14.64+0x10] ;  /* 0x000010240e1c7981 */ /* 0x000ee8000c1e1900 */
[----:B0-----:R-:W4:Y:S01]  /*14b0*/  LDG.E R29, desc[UR36][R14.64+0x18] ;  /* 0x000018240e1d7981 */ /* 0x001f22000c1e1900 */
[----:B--2---:R-:W-:-:S02]  /*14c0*/  ISETP.GT.AND P6, PT, R22, R9, PT ;  /* 0x000000091600720c */ /* 0x004fc40003fc4270 */
[----:B------:R-:W-:-:S11]  /*14d0*/  ISETP.GT.AND P4, PT, R26, R9, PT ;  /* 0x000000091a00720c */ /* 0x000fd60003f84270 */
[----:B------:R-:W-:Y:S02]  /*14e0*/  @P6 VIADD R24, R22, 0xffffffff ;  /* 0xffffffff16186836 */ /* 0x000fe40000000000 */
[----:B------:R-:W2:Y:S04]  /*14f0*/  LDG.E R22, desc[UR36][R14.64+0x1c] ;  /* 0x00001c240e167981 */ /* 0x000ea8000c1e1900 */
[----:B------:R0:W-:Y:S01]  /*1500*/  @P6 STG.E desc[UR36][R14.64+0x8], R24 ;  /* 0x000008180e006986 */ /* 0x0001e2000c101924 */
[----:B------:R-:W-:-:S03]  /*1510*/  @P4 VIADD R27, R26, 0xffffffff ;  /* 0xffffffff1a1b4836 */ /* 0x000fc60000000000 */
[----:B------:R-:W5:Y:S04]  /*1520*/  LDG.E R26, desc[UR36][R14.64+0xc] ;  /* 0x00000c240e1a7981 */ /* 0x000f68000c1e1900 */
[----:B0-----:R-:W5:Y:S04]  /*1530*/  LDG.E R24, desc[UR36][R14.64+0x14] ;  /* 0x000014240e187981 */ /* 0x001f68000c1e1900 */
[----:B------:R-:W-:Y:S04]  /*1540*/  @P3 STG.E desc[UR36][R14.64+-0x4], R23 ;  /* 0xfffffc170e003986 */ /* 0x000fe8000c101924 */
[----:B------:R-:W-:Y:S04]  /*1550*/  @P4 STG.E desc[UR36][R14.64], R27 ;  /* 0x0000001b0e004986 */ /* 0x000fe8000c101924 */
[----:B------:R0:W-:Y:S01]  /*1560*/  @P2 STG.E desc[UR36][R14.64+-0x8], R25 ;  /* 0xfffff8190e002986 */ /* 0x0001e2000c101924 */
[----:B---3--:R-:W-:-:S02]  /*1570*/  ISETP.GT.AND P3, PT, R28, R9, PT ;  /* 0x000000091c00720c */ /* 0x008fc40003f64270 */
[----:B----4-:R-:W-:Y:S01]  /*1580*/  ISETP.GT.AND P5, PT, R29, R9, PT ;  /* 0x000000091d00720c */ /* 0x010fe20003fa4270 */
[----:B------:R-:W-:-:S10]  /*1590*/  VIADD R20, R20, 0x10 ;  /* 0x0000001014147836 */ /* 0x000fd40000000000 */
[----:B0-----:R-:W-:Y:S02]  /*15a0*/  @P3 VIADD R25, R28, 0xffffffff ;  /* 0xffffffff1c193836 */ /* 0x001fe40000000000 */
[----:B------:R-:W-:-:S03]  /*15b0*/  @P5 VIADD R29, R29, 0xffffffff ;  /* 0xffffffff1d1d5836 */ /* 0x000fc60000000000 */
[----:B------:R0:W-:Y:S04]  /*15c0*/  @P3 STG.E desc[UR36][R14.64+0x10], R25 ;  /* 0x000010190e003986 */ /* 0x0001e8000c101924 */
[----:B------:R0:W-:Y:S01]  /*15d0*/  @P5 STG.E desc[UR36][R14.64+0x18], R29 ;  /* 0x0000181d0e005986 */ /* 0x0001e2000c101924 */
[----:B------:R-:W-:Y:S01]  /*15e0*/  VIADD R21, R21, 0x10 ;  /* 0x0000001015157836 */ /* 0x000fe20000000000 */
[-C--:B--2---:R-:W-:Y:S02]  /*15f0*/  ISETP.GT.AND P6, PT, R22, R9.reuse, PT ;  /* 0x000000091600720c */ /* 0x084fe40003fc4270 */
[-C--:B-----5:R-:W-:Y:S02]  /*1600*/  ISETP.GT.AND P2, PT, R26, R9.reuse, PT ;  /* 0x000000091a00720c */ /* 0x0a0fe40003f44270 */
[----:B------:R-:W-:-:S09]  /*1610*/  ISETP.GT.AND P4, PT, R24, R9, PT ;  /* 0x000000091800720c */ /* 0x000fd20003f84270 */
[----:B------:R-:W-:-:S05]  /*1620*/  @P6 VIADD R22, R22, 0xffffffff ;  /* 0xffffffff16166836 */ /* 0x000fca0000000000 */
[----:B------:R0:W-:Y:S01]  /*1630*/  @P6 STG.E desc[UR36][R14.64+0x1c], R22 ;  /* 0x00001c160e006986 */ /* 0x0001e2000c101924 */
[----:B------:R-:W-:Y:S02]  /*1640*/  @P2 VIADD R23, R26, 0xffffffff ;  /* 0xffffffff1a172836 */ /* 0x000fe40000000000 */
[----:B------:R-:W-:-:S03]  /*1650*/  @P4 VIADD R27, R24, 0xffffffff ;  /* 0xffffffff181b4836 */ /* 0x000fc60000000000 */
[----:B------:R0:W-:Y:S04]  /*1660*/  @P2 STG.E desc[UR36][R14.64+0xc], R23 ;  /* 0x00000c170e002986 */ /* 0x0001e8000c101924 */
[----:B------:R0:W-:Y:S01]  /*1670*/  @P4 STG.E desc[UR36][R14.64+0x14], R27 ;  /* 0x0000141b0e004986 */ /* 0x0001e2000c101924 */
[----:B------:R-:W-:-:S13]  /*1680*/  ISETP.NE.AND P2, PT, R20, RZ, PT ;  /* 0x000000ff1400720c */ /* 0x000fda0003f45270 */
[----:B0-----:R-:W-:Y:S05]  /*1690*/  @P2 BRA `(.L_x_38) ;  /* 0xfffffff800ec2947 */ /* 0x001fea000383ffff */
[----:B------:R-:W-:Y:S05]  /*16a0*/  BSYNC.RECONVERGENT B2 ;  /* 0x0000000000027941 */ /* 0x000fea0003800200 */
.L_x_37:
[----:B------:R-:W-:-:S07]  /*16b0*/  IMAD.MOV.U32 R21, RZ, RZ, R0 ;  /* 0x000000ffff157224 */ /* 0x000fce00078e0000 */
.L_x_36:
[----:B------:R-:W-:Y:S01]  /*16c0*/  ISETP.NE.AND P2, PT, R13, RZ, PT ;  /* 0x000000ff0d00720c */ /* 0x000fe20003f45270 */
[----:B------:R-:W-:-:S12]  /*16d0*/  BSSY.RECONVERGENT B2, `(.L_x_39) ;  /* 0x0000057000027945 */ /* 0x000fd80003800200 */
[----:B------:R-:W-:Y:S05]  /*16e0*/  @!P2 BRA `(.L_x_40) ;  /* 0x000000040054a947 */ /* 0x000fea0003800000 */
[----:B------:R-:W-:Y:S01]  /*16f0*/  BSSY.RECONVERGENT B3, `(.L_x_41) ;  /* 0x0000027000037945 */ /* 0x000fe20003800200 */
[----:B------:R-:W-:-:S03]  /*1700*/  ISETP.NE.AND P2, PT, R19, RZ, PT ;  /* 0x000000ff1300720c */ /* 0x000fc60003f45270 */
[----:B------:R-:W-:Y:S10]  /*1710*/  @!P0 BRA `(.L_x_42) ;  /* 0x0000000000908947 */ /* 0x000ff40003800000 */
[----:B------:R-:W0:Y:S01]  /*1720*/  LDC.64 R14, c[0x0][0x390] ;  /* 0x0000e400ff0e7b82 */ /* 0x000e220000000a00 */
[----:B------:R-:W-:-:S04]  /*1730*/  IMAD.IADD R23, R8, 0x1, R21 ;  /* 0x0000000108177824 */ /* 0x000fc800078e0215 */
[----:B0-----:R-:W-:-:S05]  /*1740*/  IMAD.WIDE R14, R23, 0x4, R14 ;  /* 0x00000004170e7825 */ /* 0x001fca00078e020e */
[----:B------:R-:W2:Y:S04]  /*1750*/  LDG.E R26, desc[UR36][R14.64+0x4] ;  /* 0x000004240e1a7981 */ /* 0x000ea8000c1e1900 */
[----:B------:R-:W3:Y:S04]  /*1760*/  LDG.E R22, desc[UR36][R14.64] ;  /* 0x000000240e167981 */ /* 0x000ee8000c1e1900 */
[----:B------:R-:W4:Y:S04]  /*1770*/  LDG.E R24, desc[UR36][R14.64+0x8] ;  /* 0x000008240e187981 */ /* 0x000f28000c1e1900 */
[----:B------:R-:W5:Y:S04]  /*1780*/  LDG.E R20, desc[UR36][R14.64+0xc] ;  /* 0x00000c240e147981 */ /* 0x000f68000c1e1900 */
[----:B------:R-:W4:Y:S01]  /*1790*/  LDG.E R28, desc[UR36][R14.64+0x10] ;  /* 0x000010240e1c7981 */ /* 0x000f22000c1e1900 */
[----:B--2---:R-:W-:-:S02]  /*17a0*/  ISETP.GT.AND P4, PT, R26, R9, PT ;  /* 0x000000091a00720c */ /* 0x004fc40003f84270 */
[----:B---3--:R-:W-:-:S11]  /*17b0*/  ISETP.GT.AND P3, PT, R22, R9, PT ;  /* 0x000000091600720c */ /* 0x008fd60003f64270 */
[----:B------:R-:W-:Y:S02]  /*17c0*/  @P4 VIADD R25, R26, 0xffffffff ;  /* 0xffffffff1a194836 */ /* 0x000fe40000000000 */
[----:B------:R-:W2:Y:S01]  /*17d0*/  LDG.E R26, desc[UR36][R14.64+0x18] ;  /* 0x000018240e1a7981 */ /* 0x000ea2000c1e1900 */
[----:B------:R-:W-:-:S03]  /*17e0*/  @P3 VIADD R23, R22, 0xffffffff ;  /* 0xffffffff16173836 */ /* 0x000fc60000000000 */
[----:B------:R0:W-:Y:S04]  /*17f0*/  @P4 STG.E desc[UR36][R14.64+0x4], R25 ;  /* 0x000004190e004986 */ /* 0x0001e8000c101924 */
[----:B------:R-:W3:Y:S04]  /*1800*/  LDG.E R22, desc[UR36][R14.64+0x1c] ;  /* 0x00001c240e167981 */ /* 0x000ee8000c1e1900 */
[----:B0-----:R-:W3:Y:S01]  /*1810*/  LDG.E R25, desc[UR36][R14.64+0x14] ;  /* 0x000014240e197981 */ /* 0x001ee2000c1e1900 */
[----:B-----5:R-:W-:-:S03]  /*1820*/  ISETP.GT.AND P4, PT, R20, R9, PT ;  /* 0x000000091400720c */ /* 0x020fc60003f84270 */
[----:B------:R0:W-:Y:S01]  /*1830*/  @P3 STG.E desc[UR36][R14.64], R23 ;  /* 0x000000170e003986 */ /* 0x0001e2000c101924 */
[----:B----4-:R-:W-:-:S09]  /*1840*/  ISETP.GT.AND P3, PT, R24, R9, PT ;  /* 0x000000091800720c */ /* 0x010fd20003f64270 */
[----:B------:R-:W-:-:S04]  /*1850*/  @P4 VIADD R29, R20, 0xffffffff ;  /* 0xffffffff141d4836 */ /* 0x000fc80000000000 */
[----:B------:R-:W-:Y:S01]  /*1860*/  @P3 VIADD R27, R24, 0xffffffff ;  /* 0xffffffff181b3836 */ /* 0x000fe20000000000 */
[----:B------:R1:W-:Y:S04]  /*1870*/  @P4 STG.E desc[UR36][R14.64+0xc], R29 ;  /* 0x00000c1d0e004986 */ /* 0x0003e8000c101924 */
[----:B------:R1:W-:Y:S01]  /*1880*/  @P3 STG.E desc[UR36][R14.64+0x8], R27 ;  /* 0x0000081b0e003986 */ /* 0x0003e2000c101924 */
[----:B------:R-:W-:-:S13]  /*1890*/  ISETP.GT.AND P3, PT, R28, R9, PT ;  /* 0x000000091c00720c */ /* 0x000fda0003f64270 */
[----:B0-----:R-:W-:-:S05]  /*18a0*/  @P3 VIADD R23, R28, 0xffffffff ;  /* 0xffffffff1c173836 */ /* 0x001fca0000000000 */
[----:B------:R1:W-:Y:S01]  /*18b0*/  @P3 STG.E desc[UR36][R14.64+0x10], R23 ;  /* 0x000010170e003986 */ /* 0x0003e2000c101924 */
[----:B------:R-:W-:Y:S01]  /*18c0*/  VIADD R21, R21, 0x8 ;  /* 0x0000000815157836 */ /* 0x000fe20000000000 */
[-C--:B--2---:R-:W-:Y:S02]  /*18d0*/  ISETP.GT.AND P5, PT, R26, R9.reuse, PT ;  /* 0x000000091a00720c */ /* 0x084fe40003fa4270 */
[-C--:B---3--:R-:W-:Y:S02]  /*18e0*/  ISETP.GT.AND P6, PT, R22, R9.reuse, PT ;  /* 0x000000091600720c */ /* 0x088fe40003fc4270 */
[----:B------:R-:W-:-:S09]  /*18f0*/  ISETP.GT.AND P4, PT, R25, R9, PT ;  /* 0x000000091900720c */ /* 0x000fd20003f84270 */
[----:B------:R-:W-:Y:S02]  /*1900*/  @P5 VIADD R26, R26, 0xffffffff ;  /* 0xffffffff1a1a5836 */ /* 0x000fe40000000000 */
[----:B------:R-:W-:-:S03]  /*1910*/  @P6 VIADD R22, R22, 0xffffffff ;  /* 0xffffffff16166836 */ /* 0x000fc60000000000 */
[----:B------:R1:W-:Y:S01]  /*1920*/  @P5 STG.E desc[UR36][R14.64+0x18], R26 ;  /* 0x0000181a0e005986 */ /* 0x0003e2000c101924 */
[----:B------:R-:W-:-:S03]  /*1930*/  @P4 VIADD R25, R25, 0xffffffff ;  /* 0xffffffff19194836 */ /* 0x000fc60000000000 */
[----:B------:R1:W-:Y:S04]  /*1940*/  @P6 STG.E desc[UR36][R14.64+0x1c], R22 ;  /* 0x00001c160e006986 */ /* 0x0003e8000c101924 */
[----:B------:R1:W-:Y:S02]  /*1950*/  @P4 STG.E desc[UR36][R14.64+0x14], R25 ;  /* 0x000014190e004986 */ /* 0x0003e4000c101924 */
.L_x_42:
[----:B------:R-:W-:Y:S05]  /*1960*/  BSYNC.RECONVERGENT B3 ;  /* 0x0000000000037941 */ /* 0x000fea0003800200 */
.L_x_41:
[----:B------:R-:W-:Y:S05]  /*1970*/  @!P2 BRA `(.L_x_40) ;  /* 0x0000000000b0a947 */ /* 0x000fea0003800000 */
[----:B------:R-:W-:Y:S01]  /*1980*/  BSSY.RECONVERGENT B3, `(.L_x_43) ;  /* 0x0000017000037945 */ /* 0x000fe20003800200 */
[----:B------:R-:W-:-:S03]  /*1990*/  ISETP.NE.AND P6, PT, R12, RZ, PT ;  /* 0x000000ff0c00720c */ /* 0x000fc60003fc5270 */
[----:B------:R-:W-:Y:S10]  /*19a0*/  @!P1 BRA `(.L_x_44) ;  /* 0x0000000000509947 */ /* 0x000ff40003800000 */
[----:B-1----:R-:W0:Y:S01]  /*19b0*/  LDC.64 R14, c[0x0][0x390] ;  /* 0x0000e400ff0e7b82 */ /* 0x002e220000000a00 */
[----:B------:R-:W-:-:S04]  /*19c0*/  IMAD.IADD R23, R8, 0x1, R21 ;  /* 0x0000000108177824 */ /* 0x000fc800078e0215 */
[----:B0-----:R-:W-:-:S05]  /*19d0*/  IMAD.WIDE R14, R23, 0x4, R14 ;  /* 0x00000004170e7825 */ /* 0x001fca00078e020e */
[----:B------:R-:W2:Y:S04]  /*19e0*/  LDG.E R20, desc[UR36][R14.64] ;  /* 0x000000240e147981 */ /* 0x000ea8000c1e1900 */
[----:B------:R-:W3:Y:S04]  /*19f0*/  LDG.E R22, desc[UR36][R14.64+0x4] ;  /* 0x000004240e167981 */ /* 0x000ee8000c1e1900 */
[----:B------:R-:W4:Y:S04]  /*1a00*/  LDG.E R24, desc[UR36][R14.64+0x8] ;  /* 0x000008240e187981 */ /* 0x000f28000c1e1900 */
[----:B------:R-:W5:Y:S01]  /*1a10*/  LDG.E R26, desc[UR36][R14.64+0xc] ;  /* 0x00000c240e1a7981 */ /* 0x000f62000c1e1900 */
[----:B------:R-:W-:Y:S01]  /*1a20*/  VIADD R21, R21, 0x4 ;  /* 0x0000000415157836 */ /* 0x000fe20000000000 */
[----:B--2---:R-:W-:-:S02]  /*1a30*/  ISETP.GT.AND P2, PT, R20, R9, PT ;  /* 0x000000091400720c */ /* 0x004fc40003f44270 */
[-C--:B---3--:R-:W-:Y:S02]  /*1a40*/  ISETP.GT.AND P3, PT, R22, R9.reuse, PT ;  /* 0x000000091600720c */ /* 0x088fe40003f64270 */
[-C--:B----4-:R-:W-:Y:S02]  /*1a50*/  ISETP.GT.AND P4, PT, R24, R9.reuse, PT ;  /* 0x000000091800720c */ /* 0x090fe40003f84270 */
[----:B-----5:R-:W-:-:S07]  /*1a60*/  ISETP.GT.AND P5, PT, R26, R9, PT ;  /* 0x000000091a00720c */ /* 0x020fce0003fa4270 */
[----:B------:R-:W-:Y:S02]  /*1a70*/  @P2 VIADD R23, R20, 0xffffffff ;  /* 0xffffffff14172836 */ /* 0x000fe40000000000 */
[----:B------:R-:W-:-:S03]  /*1a80*/  @P3 VIADD R25, R22, 0xffffffff ;  /* 0xffffffff16193836 */ /* 0x000fc60000000000 */
[----:B------:R0:W-:Y:S01]  /*1a90*/  @P2 STG.E desc[UR36][R14.64], R23 ;  /* 0x000000170e002986 */ /* 0x0001e2000c101924 */
[----:B------:R-:W-:-:S03]  /*1aa0*/  @P4 VIADD R27, R24, 0xffffffff ;  /* 0xffffffff181b4836 */ /* 0x000fc60000000000 */
[----:B------:R0:W-:Y:S01]  /*1ab0*/  @P3 STG.E desc[UR36][R14.64+0x4], R25 ;  /* 0x000004190e003986 */ /* 0x0001e2000c101924 */
[----:B------:R-:W-:-:S03]  /*1ac0*/  @P5 VIADD R29, R26, 0xffffffff ;  /* 0xffffffff1a1d5836 */ /* 0x000fc60000000000 */
[----:B------:R0:W-:Y:S04]  /*1ad0*/  @P4 STG.E desc[UR36][R14.64+0x8], R27 ;  /* 0x0000081b0e004986 */ /* 0x0001e8000c101924 */
[----:B------:R0:W-:Y:S02]  /*1ae0*/  @P5 STG.E desc[UR36][R14.64+0xc], R29 ;  /* 0x00000c1d0e005986 */ /* 0x0001e4000c101924 */
.L_x_44:
[----:B------:R-:W-:Y:S05]  /*1af0*/  BSYNC.RECONVERGENT B3 ;  /* 0x0000000000037941 */ /* 0x000fea0003800200 */
.L_x_43:
[----:B------:R-:W-:Y:S05]  /*1b00*/  @!P6 BRA `(.L_x_40) ;  /* 0x00000000004ce947 */ /* 0x000fea0003800000 */
[----:B01----:R-:W0:Y:S01]  /*1b10*/  LDC.64 R14, c[0x0][0x390] ;  /* 0x0000e400ff0e7b82 */ /* 0x003e220000000a00 */
[----:B------:R-:W-:-:S04]  /*1b20*/  IMAD.IADD R21, R8, 0x1, R21 ;  /* 0x0000000108157824 */ /* 0x000fc800078e0215 */
[----:B0-----:R-:W-:-:S05]  /*1b30*/  IMAD.WIDE R14, R21, 0x4, R14 ;  /* 0x00000004150e7825 */ /* 0x001fca00078e020e */
[----:B------:R-:W2:Y:S02]  /*1b40*/  LDG.E R20, desc[UR36][R14.64] ;  /* 0x000000240e147981 */ /* 0x000ea4000c1e1900 */
[----:B--2---:R-:W-:-:S13]  /*1b50*/  ISETP.GT.AND P2, PT, R20, R9, PT ;  /* 0x000000091400720c */ /* 0x004fda0003f44270 */
[----:B------:R-:W-:-:S05]  /*1b60*/  @P2 VIADD R21, R20, 0xffffffff ;  /* 0xffffffff14152836 */ /* 0x000fca0000000000 */
[----:B------:R2:W-:Y:S01]  /*1b70*/  @P2 STG.E desc[UR36][R14.64], R21 ;  /* 0x000000150e002986 */ /* 0x0005e2000c101924 */
[----:B------:R-:W-:-:S13]  /*1b80*/  ISETP.NE.AND P2, PT, R12, 0x1, PT ;  /* 0x000000010c00780c */ /* 0x000fda0003f45270 */
[----:B--2---:R-:W-:Y:S05]  /*1b90*/  @!P2 BRA `(.L_x_40) ;  /* 0x000000000028a947 */ /* 0x004fea0003800000 */
        /* <DEDUP_REMOVED lines=9> */
[----:B------:R2:W-:Y:S02]  /*1c30*/  @P2 STG.E desc[UR36][R14.64+0x8], R9 ;  /* 0x000008090e002986 */ /* 0x0005e4000c101924 */
.L_x_40:
[----:B------:R-:W-:Y:S05]  /*1c40*/  BSYNC.RECONVERGENT B2 ;  /* 0x0000000000027941 */ /* 0x000fea0003800200 */
.L_x_39:
[----:B012---:R-:W-:Y:S01]  /*1c50*/  IADD3 R14, P2, PT, R11, R4, RZ ;  /* 0x000000040b0e7210 */ /* 0x007fe20007f5e0ff */
[----:B------:R-:W-:-:S03]  /*1c60*/  IMAD.MOV.U32 R20, RZ, RZ, 0x1 ;  /* 0x00000001ff147424 */ /* 0x000fc600078e00ff */
[----:B------:R-:W-:Y:S02]  /*1c70*/  LEA.HI.X.SX32 R15, R11, R5, 0x1, P2 ;  /* 0x000000050b0f7211 */ /* 0x000fe400010f0eff */
[----:B------:R0:W-:Y:S04]  /*1c80*/  ST.E.U8 desc[UR36][R6.64], R20 ;  /* 0x0000001406007985 */ /* 0x0001e8000c101124 */
[----:B------:R0:W-:Y:S04]  /*1c90*/  ST.E.U8 desc[UR36][R14.64], RZ ;  /* 0x000000ff0e007985 */ /* 0x0001e8000c101124 */
[----:B------:R-:W2:Y:S02]  /*1ca0*/  LDG.E R9, desc[UR36][R16.64] ;  /* 0x0000002410097981 */ /* 0x000ea4000c1e1900 */
[----:B--2---:R-:W-:-:S13]  /*1cb0*/  ISETP.NE.AND P2, PT, R9, RZ, PT ;  /* 0x000000ff0900720c */ /* 0x004fda0003f45270 */
[----:B0-----:R-:W-:Y:S05]  /*1cc0*/  @!P2 BRA `(.L_x_45) ;  /* 0xfffffff000b8a947 */ /* 0x001fea000383ffff */
.L_x_32:
[----:B------:R-:W-:Y:S05]  /*1cd0*/  BSYNC.RECONVERGENT B0 ;  /* 0x0000000000007941 */ /* 0x000fea0003800200 */
.L_x_28:
[----:B------:R-:W-:Y:S05]  /*1ce0*/  BRA `(.L_x_26) ;  /* 0x0000000000a47947 */ /* 0x000fea0003800000 */
.L_x_27:
[----:B------:R-:W-:-:S07]  /*1cf0*/  VIADD R0, R7, 0xffffffff ;  /* 0xffffffff07007836 */ /* 0x000fce0000000000 */
.L_x_52:
[----:B------:R-:W2:Y:S01]  /*1d00*/  LDC R7, c[0x0][0x380] ;  /* 0x0000e000ff077b82 */ /* 0x000ea20000000800 */
[----:B------:R-:W0:Y:S01]  /*1d10*/  LDCU UR4, c[0x0][0x380] ;  /* 0x00007000ff0477ac */ /* 0x000e220008000800 */
[----:B------:R-:W-:Y:S01]  /*1d20*/  BSSY.RECONVERGENT B0, `(.L_x_46) ;  /* 0x000000e000007945 */ /* 0x000fe20003800200 */
[----:B01----:R-:W-:-:S07]  /*1d30*/  IMAD.U32 R9, RZ, RZ, UR4 ;  /* 0x00000004ff097e24 */ /* 0x003fce000f8e00ff */
.L_x_48:
[----:B------:R-:W-:Y:S01]  /*1d40*/  ISETP.GE.AND P0, PT, R9, 0x1, PT ;  /* 0x000000010900780c */ /* 0x000fe20003f06270 */
[----:B------:R-:W-:Y:S02]  /*1d50*/  IMAD.MOV.U32 R6, RZ, RZ, R9 ;  /* 0x000000ffff067224 */ /* 0x000fe400078e0009 */
[----:B--2---:R-:W-:Y:S02]  /*1d60*/  IMAD.MOV.U32 R2, RZ, RZ, R7 ;  /* 0x000000ffff027224 */ /* 0x004fe400078e0007 */
[----:B------:R-:W-:-:S08]  /*1d70*/  IMAD.MOV.U32 R9, RZ, RZ, R0 ;  /* 0x000000ffff097224 */ /* 0x000fd000078e0000 */
[----:B------:R-:W-:Y:S05]  /*1d80*/  @!P0 BRA `(.L_x_47) ;  /* 0x00000000001c8947 */ /* 0x000fea0003800000 */
[----:B------:R-:W-:-:S05]  /*1d90*/  VIADD R9, R6, 0xffffffff ;  /* 0xffffffff06097836 */ /* 0x000fca0000000000 */
[----:B------:R-:W-:-:S05]  /*1da0*/  IADD3 R2, P0, PT, R9, R4, RZ ;  /* 0x0000000409027210 */ /* 0x000fca0007f1e0ff */
[----:B------:R-:W-:-:S05]  /*1db0*/  IMAD.X R3, RZ, RZ, R5, P0 ;  /* 0x000000ffff037224 */ /* 0x000fca00000e0605 */
[----:B------:R-:W2:Y:S02]  /*1dc0*/  LD.E.U8 R2, desc[UR36][R2.64] ;  /* 0x0000002402027980 */ /* 0x000ea4000c101100 */
[----:B--2---:R-:W-:-:S13]  /*1dd0*/  ISETP.NE.AND P0, PT, R2, RZ, PT ;  /* 0x000000ff0200720c */ /* 0x004fda0003f05270 */
[----:B------:R-:W-:Y:S05]  /*1de0*/  @!P0 BRA `(.L_x_48) ;  /* 0xfffffffc00d48947 */ /* 0x000fea000383ffff */
[----:B------:R-:W-:-:S07]  /*1df0*/  IMAD.MOV.U32 R2, RZ, RZ, R6 ;  /* 0x000000ffff027224 */ /* 0x000fce00078e0006 */
.L_x_47:
[----:B------:R-:W-:Y:S05]  /*1e00*/  BSYNC.RECONVERGENT B0 ;  /* 0x0000000000007941 */ /* 0x000fea0003800200 */
.L_x_46:
[----:B------:R-:W-:-:S13]  /*1e10*/  ISETP.GE.AND P0, PT, R2, 0x1, PT ;  /* 0x000000010200780c */ /* 0x000fda0003f06270 */
[----:B------:R-:W-:Y:S05]  /*1e20*/  @!P0 BRA `(.L_x_26) ;  /* 0x0000000000548947 */ /* 0x000fea0003800000 */
[----:B------:R-:W-:Y:S01]  /*1e30*/  BSSY.RELIABLE B0, `(.L_x_49) ;  /* 0x000000c000007945 */ /* 0x000fe20003800100 */
[----:B------:R-:W-:-:S07]  /*1e40*/  IMAD.MOV.U32 R3, RZ, RZ, RZ ;  /* 0x000000ffff037224 */ /* 0x000fce00078e00ff */
.L_x_51:
[----:B------:R-:W-:-:S05]  /*1e50*/  IADD3 R6, P0, PT, R3, R4, RZ ;  /* 0x0000000403067210 */ /* 0x000fca0007f1e0ff */
[----:B------:R-:W-:-:S05]  /*1e60*/  IMAD.X R7, RZ, RZ, R5, P0 ;  /* 0x000000ffff077224 */ /* 0x000fca00000e0605 */
[----:B------:R-:W2:Y:S02]  /*1e70*/  LD.E.U8 R8, desc[UR36][R6.64] ;  /* 0x0000002406087980 */ /* 0x000ea4000c101100 */
[----:B--2---:R-:W-:-:S13]  /*1e80*/  ISETP.NE.AND P0, PT, R8, RZ, PT ;  /* 0x000000ff0800720c */ /* 0x004fda0003f05270 */
[----:B------:R-:W-:Y:S05]  /*1e90*/  @!P0 BRA `(.L_x_50) ;  /* 0x0000000000148947 */ /* 0x000fea0003800000 */
[----:B------:R-:W-:-:S05]  /*1ea0*/  VIADD R3, R3, 0x1 ;  /* 0x0000000103037836 */ /* 0x000fca0000000000 */
[----:B------:R-:W-:-:S13]  /*1eb0*/  ISETP.NE.AND P0, PT, R3, R2, PT ;  /* 0x000000020300720c */ /* 0x000fda0003f05270 */
[----:B------:R-:W-:Y:S05]  /*1ec0*/  @!P0 BREAK.RELIABLE B0 ;  /* 0x0000000000008942 */ /* 0x000fea0003800100 */
[----:B------:R-:W-:Y:S05]  /*1ed0*/  @P0 BRA `(.L_x_51) ;  /* 0xfffffffc00dc0947 */ /* 0x000fea000383ffff */
[----:B------:R-:W-:Y:S05]  /*1ee0*/  BRA `(.L_x_26) ;  /* 0x0000000000247947 */ /* 0x000fea0003800000 */
.L_x_50:
[----:B------:R-:W-:Y:S05]  /*1ef0*/  BSYNC.RELIABLE B0 ;  /* 0x0000000000007941 */ /* 0x000fea0003800100 */
.L_x_49:
[----:B------:R-:W-:Y:S01]  /*1f00*/  IADD3 R2, P0, PT, R9, R4, RZ ;  /* 0x0000000409027210 */ /* 0x000fe20007f1e0ff */
[----:B------:R-:W-:-:S03]  /*1f10*/  IMAD.MOV.U32 R10, RZ, RZ, 0x1 ;  /* 0x00000001ff0a7424 */ /* 0x000fc600078e00ff */
[----:B------:R-:W-:Y:S02]  /*1f20*/  LEA.HI.X.SX32 R3, R9, R5, 0x1, P0 ;  /* 0x0000000509037211 */ /* 0x000fe400000f0eff */
[----:B------:R2:W-:Y:S04]  /*1f30*/  ST.E.U8 desc[UR36][R6.64], R10 ;  /* 0x0000000a06007985 */ /* 0x0005e8000c101124 */
[----:B------:R2:W-:Y:S04]  /*1f40*/  ST.E.U8 desc[UR36][R2.64], RZ ;  /* 0x000000ff02007985 */ /* 0x0005e8000c101124 */
[----:B------:R-:W3:Y:S02]  /*1f50*/  LDG.E R8, desc[UR36][R16.64] ;  /* 0x0000002410087981 */ /* 0x000ee4000c1e1900 */
[----:B---3--:R-:W-:-:S13]  /*1f60*/  ISETP.NE.AND P0, PT, R8, RZ, PT ;  /* 0x000000ff0800720c */ /* 0x008fda0003f05270 */
[----:B--2---:R-:W-:Y:S05]  /*1f70*/  @!P0 BRA `(.L_x_52) ;  /* 0xfffffffc00608947 */ /* 0x004fea000383ffff */
.L_x_26:
[----:B------:R-:W-:Y:S05]  /*1f80*/  BSYNC.RECONVERGENT B1 ;  /* 0x0000000000017941 */ /* 0x000fea0003800200 */
.L_x_25:
[----:B01----:R-:W0:Y:S08]  /*1f90*/  LDC.64 R2, c[0x0][0x398] ;  /* 0x0000e600ff027b82 */ /* 0x003e300000000a00 */
[----:B------:R-:W1:Y:S01]  /*1fa0*/  LDC R0, c[0x0][0x380] ;  /* 0x0000e000ff007b82 */ /* 0x000e620000000800 */
[----:B0-----:R-:W-:-:S05]  /*1fb0*/  IMAD.WIDE R18, R18, 0x4, R2 ;  /* 0x0000000412127825 */ /* 0x001fca00078e0202 */
[----:B------:R0:W-:Y:S01]  /*1fc0*/  STG.E desc[UR36][R18.64], RZ ;  /* 0x000000ff12007986 */ /* 0x0001e2000c101924 */
[----:B-1----:R-:W-:-:S13]  /*1fd0*/  ISETP.GE.AND P0, PT, R0, 0x1, PT ;  /* 0x000000010000780c */ /* 0x002fda0003f06270 */
[----:B0-----:R-:W-:Y:S05]  /*1fe0*/  @!P0 BRA `(.L_x_53) ;  /* 0x0000000800988947 */ /* 0x001fea0003800000 */
[C---:B------:R-:W-:Y:S01]  /*1ff0*/  ISETP.GE.U32.AND P1, PT, R0.reuse, 0x10, PT ;  /* 0x000000100000780c */ /* 0x040fe20003f26070 */
[----:B------:R-:W-:Y:S01]  /*2000*/  IMAD.MOV.U32 R7, RZ, RZ, RZ ;  /* 0x000000ffff077224 */ /* 0x000fe200078e00ff */
[----:B------:R-:W-:Y:S01]  /*2010*/  LOP3.LUT R8, R0, 0xf, RZ, 0xc0, !PT ;  /* 0x0000000f00087812 */ /* 0x000fe200078ec0ff */
[----:B------:R-:W-:-:S03]  /*2020*/  IMAD.MOV.U32 R9, RZ, RZ, RZ ;  /* 0x000000ffff097224 */ /* 0x000fc600078e00ff */
[----:B------:R-:W-:-:S07]  /*2030*/  ISETP.NE.AND P0, PT, R8, RZ, PT ;  /* 0x000000ff0800720c */ /* 0x000fce0003f05270 */
[----:B------:R-:W-:Y:S06]  /*2040*/  @!P1 BRA `(.L_x_54) ;  /* 0x0000000400349947 */ /* 0x000fec0003800000 */
[----:B------:R-:W-:Y:S01]  /*2050*/  IADD3 R6, P1, PT, R4, 0x7, RZ ;  /* 0x0000000704067810 */ /* 0x000fe20007f3e0ff */
[----:B------:R-:W-:Y:S01]  /*2060*/  BSSY.RECONVERGENT B0, `(.L_x_54) ;  /* 0x000004b000007945 */ /* 0x000fe20003800200 */
[----:B------:R-:W-:Y:S01]  /*2070*/  LOP3.LUT R9, R0, 0x7ffffff0, RZ, 0xc0, !PT ;  /* 0x7ffffff000097812 */ /* 0x000fe200078ec0ff */
[----:B------:R-:W-:Y:S02]  /*2080*/  IMAD.MOV.U32 R7, RZ, RZ, RZ ;  /* 0x000000ffff077224 */ /* 0x000fe400078e00ff */
[----:B------:R-:W-:Y:S02]  /*2090*/  IMAD.X R3, RZ, RZ, R5, P1 ;  /* 0x000000ffff037224 */ /* 0x000fe400008e0605 */
[----:B------:R-:W-:-:S07]  /*20a0*/  IMAD.MOV R0, RZ, RZ, -R9 ;  /* 0x000000ffff007224 */ /* 0x000fce00078e0a09 */
.L_x_55:
[----:B------:R-:W-:-:S05]  /*20b0*/  IMAD.MOV.U32 R2, RZ, RZ, R6 ;  /* 0x000000ffff027224 */ /* 0x000fca00078e0006 */
[----:B------:R-:W2:Y:S02]  /*20c0*/  LD.E.U8 R6, desc[UR36][R2.64+-0x7] ;  /* 0xfffff92402067980 */ /* 0x000ea4000c101100 */
[----:B--2---:R-:W-:-:S13]  /*20d0*/  ISETP.NE.AND P1, PT, R6, RZ, PT ;  /* 0x000000ff0600720c */ /* 0x004fda0003f25270 */
[----:B0-----:R-:W-:-:S05]  /*20e0*/  @P1 VIADD R7, R7, 0x1 ;  /* 0x0000000107071836 */ /* 0x001fca0000000000 */
[----:B------:R0:W-:Y:S04]  /*20f0*/  @P1 STG.E desc[UR36][R18.64], R7 ;  /* 0x0000000712001986 */ /* 0x0001e8000c101924 */
        /* <DEDUP_REMOVED lines=56> */
[----:B------:R-:W2:Y:S01]  /*2480*/  LD.E.U8 R6, desc[UR36][R2.64+0x8] ;  /* 0x0000082402067980 */ /* 0x000ea2000c101100 */
[----:B------:R-:W-:-:S05]  /*2490*/  VIADD R0, R0, 0x10 ;  /* 0x0000001000007836 */ /* 0x000fca0000000000 */
[----:B------:R-:W-:Y:S02]  /*24a0*/  ISETP.NE.AND P2, PT, R0, RZ, PT ;  /* 0x000000ff0000720c */ /* 0x000fe40003f45270 */
[----:B--2---:R-:W-:-:S13]  /*24b0*/  ISETP.NE.AND P1, PT, R6, RZ, PT ;  /* 0x000000ff0600720c */ /* 0x004fda0003f25270 */
[----:B0-----:R-:W-:-:S05]  /*24c0*/  @P1 VIADD R7, R7, 0x1 ;  /* 0x0000000107071836 */ /* 0x001fca0000000000 */
[----:B------:R0:W-:Y:S01]  /*24d0*/  @P1 STG.E desc[UR36][R18.64], R7 ;  /* 0x0000000712001986 */ /* 0x0001e2000c101924 */
[----:B------:R-:W-:-:S05]  /*24e0*/  IADD3 R6, P1, PT, R2, 0x10, RZ ;  /* 0x0000001002067810 */ /* 0x000fca0007f3e0ff */
[----:B------:R-:W-:Y:S01]  /*24f0*/  IMAD.X R3, RZ, RZ, R3, P1 ;  /* 0x000000ffff037224 */ /* 0x000fe200008e0603 */
[----:B------:R-:W-:Y:S07]  /*2500*/  @P2 BRA `(.L_x_55) ;  /* 0xfffffff800e82947 */ /* 0x000fee000383ffff */
[----:B------:R-:W-:Y:S05]  /*2510*/  BSYNC.RECONVERGENT B0 ;  /* 0x0000000000007941 */ /* 0x000fea0003800200 */
.L_x_54:
[----:B------:R-:W-:Y:S04]  /*2520*/  BSSY.RECONVERGENT B0, `(.L_x_53) ;  /* 0x0000052000007945 */ /* 0x000fe80003800200 */
[----:B------:R-:W-:Y:S05]  /*2530*/  @!P0 BRA `(.L_x_56) ;  /* 0x0000000400408947 */ /* 0x000fea0003800000 */
[----:B------:R-:W1:Y:S01]  /*2540*/  LDCU UR4, c[0x0][0x380] ;  /* 0x00007000ff0477ac */ /* 0x000e620008000800 */
[----:B------:R-:W-:Y:S01]  /*2550*/  ISETP.GE.U32.AND P0, PT, R8, 0x8, PT ;  /* 0x000000080800780c */ /* 0x000fe20003f06070 */
[----:B-1----:R-:W-:-:S04]  /*2560*/  ULOP3.LUT UR5, UR4, 0x7, URZ, 0xc0, !UPT ;  /* 0x0000000704057892 */ /* 0x002fc8000f8ec0ff */
[----:B------:R-:W-:-:S08]  /*2570*/  UISETP.NE.AND UP0, UPT, UR5, URZ, UPT ;  /* 0x000000ff0500728c */ /* 0x000fd0000bf05270 */
[----:B------:R-:W-:Y:S05]  /*2580*/  @!P0 BRA `(.L_x_57) ;  /* 0x00000000008c8947 */ /* 0x000fea0003800000 */
[----:B------:R-:W-:-:S05]  /*2590*/  IADD3 R2, P0, PT, R9, R4, RZ ;  /* 0x0000000409027210 */ /* 0x000fca0007f1e0ff */
[----:B------:R-:W-:-:S05]  /*25a0*/  IMAD.X R3, RZ, RZ, R5, P0 ;  /* 0x000000ffff037224 */ /* 0x000fca00000e0605 */
        /* <DEDUP_REMOVED lines=29> */
[----:B------:R-:W-:Y:S01]  /*2780*/  VIADD R9, R9, 0x8 ;  /* 0x0000000809097836 */ /* 0x000fe20000000000 */
[----:B--2---:R-:W-:-:S13]  /*2790*/  ISETP.NE.AND P0, PT, R0, RZ, PT ;  /* 0x000000ff0000720c */ /* 0x004fda0003f05270 */
[----:B0-----:R-:W-:-:S05]  /*27a0*/  @P0 VIADD R7, R7, 0x1 ;  /* 0x0000000107070836 */ /* 0x001fca0000000000 */
[----:B------:R1:W-:Y:S02]  /*27b0*/  @P0 STG.E desc[UR36][R18.64], R7 ;  /* 0x0000000712000986 */ /* 0x0003e4000c101924 */
.L_x_57:
[----:B------:R-:W-:Y:S05]  /*27c0*/  BRA.U !UP0, `(.L_x_56) ;  /* 0x00000001089c7547 */ /* 0x000fea000b800000 */
[----:B------:R-:W-:Y:S02]  /*27d0*/  UISETP.GE.U32.AND UP0, UPT, UR5, 0x4, UPT ;  /* 0x000000040500788c */ /* 0x000fe4000bf06070 */
[----:B------:R-:W-:-:S04]  /*27e0*/  ULOP3.LUT UR4, UR4, 0x3, URZ, 0xc0, !UPT ;  /* 0x0000000304047892 */ /* 0x000fc8000f8ec0ff */
[----:B------:R-:W-:-:S03]  /*27f0*/  UISETP.NE.AND UP1, UPT, UR4, URZ, UPT ;  /* 0x000000ff0400728c */ /* 0x000fc6000bf25270 */
[----:B------:R-:W-:Y:S08]  /*2800*/  BRA.U !UP0, `(.L_x_58) ;  /* 0x00000001084c7547 */ /* 0x000ff0000b800000 */
[----:B------:R-:W-:-:S05]  /*2810*/  IADD3 R2, P0, PT, R9, R4, RZ ;  /* 0x0000000409027210 */ /* 0x000fca0007f1e0ff */
[----:B------:R-:W-:-:S05]  /*2820*/  IMAD.X R3, RZ, RZ, R5, P0 ;  /* 0x000000ffff037224 */ /* 0x000fca00000e0605 */
[----:B------:R-:W2:Y:S02]  /*2830*/  LD.E.U8 R0, desc[UR36][R2.64] ;  /* 0x0000002402007980 */ /* 0x000ea4000c101100 */
[----:B--2---:R-:W-:-:S13]  /*2840*/  ISETP.NE.AND P0, PT, R0, RZ, PT ;  /* 0x000000ff0000720c */ /* 0x004fda0003f05270 */
[----:B01----:R-:W-:-:S05]  /*2850*/  @P0 VIADD R7, R7, 0x1 ;  /* 0x0000000107070836 */ /* 0x003fca0000000000 */
        /* <DEDUP_REMOVED lines=14> */
.L_x_58:
[----:B------:R-:W-:Y:S05]  /*2940*/  BRA.U !UP1, `(.L_x_56) ;  /* 0x00000001093c7547 */ /* 0x000fea000b800000 */
[----:B------:R-:W-:Y:S01]  /*2950*/  UIADD3 UR4, UPT, UPT, -UR4, URZ, URZ ;  /* 0x000000ff04047290 */ /* 0x000fe2000fffe1ff */
[----:B------:R-:W-:-:S05]  /*2960*/  IADD3 R9, P0, PT, R9, R4, RZ ;  /* 0x0000000409097210 */ /* 0x000fca0007f1e0ff */
[----:B------:R-:W-:Y:S02]  /*2970*/  IMAD.X R6, RZ, RZ, R5, P0 ;  /* 0x000000ffff067224 */ /* 0x000fe400000e0605 */
[----:B------:R-:W-:-:S07]  /*2980*/  IMAD.U32 R0, RZ, RZ, UR4 ;  /* 0x00000004ff007e24 */ /* 0x000fce000f8e00ff */
.L_x_59:
[----:B------:R-:W-:Y:S02]  /*2990*/  IMAD.MOV.U32 R2, RZ, RZ, R9 ;  /* 0x000000ffff027224 */ /* 0x000fe400078e0009 */
[----:B------:R-:W-:-:S05]  /*29a0*/  IMAD.MOV.U32 R3, RZ, RZ, R6 ;  /* 0x000000ffff037224 */ /* 0x000fca00078e0006 */
[----:B---3--:R-:W3:Y:S01]  /*29b0*/  LD.E.U8 R2, desc[UR36][R2.64] ;  /* 0x0000002402027980 */ /* 0x008ee2000c101100 */
[----:B------:R-:W-:-:S05]  /*29c0*/  VIADD R0, R0, 0x1 ;  /* 0x0000000100007836 */ /* 0x000fca0000000000 */
[----:B------:R-:W-:Y:S02]  /*29d0*/  ISETP.NE.AND P1, PT, R0, RZ, PT ;  /* 0x000000ff0000720c */ /* 0x000fe40003f25270 */
[----:B---3--:R-:W-:-:S13]  /*29e0*/  ISETP.NE.AND P0, PT, R2, RZ, PT ;  /* 0x000000ff0200720c */ /* 0x008fda0003f05270 */
[----:B012---:R-:W-:-:S05]  /*29f0*/  @P0 VIADD R7, R7, 0x1 ;  /* 0x0000000107070836 */ /* 0x007fca0000000000 */
[----:B------:R3:W-:Y:S01]  /*2a00*/  @P0 STG.E desc[UR36][R18.64], R7 ;  /* 0x0000000712000986 */ /* 0x0007e2000c101924 */
[----:B------:R-:W-:-:S05]  /*2a10*/  IADD3 R9, P0, PT, R9, 0x1, RZ ;  /* 0x0000000109097810 */ /* 0x000fca0007f1e0ff */
[----:B------:R-:W-:Y:S01]  /*2a20*/  IMAD.X R6, RZ, RZ, R6, P0 ;  /* 0x000000ffff067224 */ /* 0x000fe200000e0606 */
[----:B------:R-:W-:Y:S07]  /*2a30*/  @P1 BRA `(.L_x_59) ;  /* 0xfffffffc00d41947 */ /* 0x000fee000383ffff */
.L_x_56:
[----:B------:R-:W-:Y:S05]  /*2a40*/  BSYNC.RECONVERGENT B0 ;  /* 0x0000000000007941 */ /* 0x000fea0003800200 */
.L_x_53:
[----:B------:R-:W-:-:S04]  /*2a50*/  MOV R0, 0x8 ;  /* 0x0000000800007802 */ /* 0x000fc80000000f00 */
[----:B------:R4:W0:Y:S03]  /*2a60*/  LDC.64 R2, c[0x4][R0] ;  /* 0x0100000000027b82 */ /* 0x0008260000000a00 */
[----:B------:R-:W-:-:S07]  /*2a70*/  LEPC R20, `(.L_x_60) ;  /* 0x000000001014794e */ /* 0x000fce0000000000 */
[----:B01234-:R-:W-:Y:S05]  /*2a80*/  CALL.ABS.NOINC R2 ;  /* 0x0000000002007343 */ /* 0x01ffea0003c00000 */
.L_x_60:
[----:B------:R-:W-:Y:S05]  /*2a90*/  EXIT ;  /* 0x000000000000794d */ /* 0x000fea0003800000 */
.L_x_61:
[----:B------:R-:W-:-:S00]  /*2aa0*/  BRA `(.L_x_61) ;  /* 0xfffffffc00fc7947 */ /* 0x000fc0000383ffff */
[----:B------:R-:W-:-:S00]  /*2ab0*/  NOP ;  /* 0x0000000000007918 */ /* 0x000fc00000000000 */
        /* <DEDUP_REMOVED lines=12> */
.L_x_62:


//--------------------- .nv.shared.reserved.0     --------------------------
	.section	.nv.shared.reserved.0,"aw",@nobits
	.weak		__nv_reservedSMEM_offset_0_alias
	.size		__nv_reservedSMEM_offset_0_alias, 0, 64
	.other		__nv_reservedSMEM_offset_0_alias,@"STO_CUDA_RESERVED_SHARED STV_DEFAULT"
__nv_reservedSMEM_offset_0_alias:
	.zero		0
	.zero		64


//--------------------- .nv.constant0._Z26cudaCalculateFitnessKerneliPiS_S_S_i --------------------------
	.section	.nv.constant0._Z26cudaCalculateFitnessKerneliPiS_S_S_i,"a",@progbits
	.sectionflags	@""
	.align	4
.nv.constant0._Z26cudaCalculateFitnessKerneliPiS_S_S_i:
	.zero		940


//--------------------- SYMBOLS --------------------------

	.type		.nv.reservedSmem.offset0,@object
	.size		.nv.reservedSmem.offset0,0x4
	.type		malloc,@function
	.type		free,@function
